//
// Generated by NVIDIA NVVM Compiler
//
// Compiler Build ID: CL-36424714
// Cuda compilation tools, release 13.0, V13.0.88
// Based on NVVM 20.0.0
//

.version 9.0
.target sm_100
.address_size 64

	// .globl	_Z16forwardReductionPdS_S_S_iiii

.visible .entry _Z16forwardReductionPdS_S_S_iiii(
	.param .u64 .ptr .align 1 _Z16forwardReductionPdS_S_S_iiii_param_0,
	.param .u64 .ptr .align 1 _Z16forwardReductionPdS_S_S_iiii_param_1,
	.param .u64 .ptr .align 1 _Z16forwardReductionPdS_S_S_iiii_param_2,
	.param .u64 .ptr .align 1 _Z16forwardReductionPdS_S_S_iiii_param_3,
	.param .u32 _Z16forwardReductionPdS_S_S_iiii_param_4,
	.param .u32 _Z16forwardReductionPdS_S_S_iiii_param_5,
	.param .u32 _Z16forwardReductionPdS_S_S_iiii_param_6,
	.param .u32 _Z16forwardReductionPdS_S_S_iiii_param_7
)
{
	.reg .pred 	%p<3>;
	.reg .b32 	%r<38>;
	.reg .b64 	%rd<67>;
	.reg .b64 	%fd<58>;

	ld.param.u64 	%rd6, [_Z16forwardReductionPdS_S_S_iiii_param_0];
	ld.param.u64 	%rd7, [_Z16forwardReductionPdS_S_S_iiii_param_1];
	ld.param.u64 	%rd8, [_Z16forwardReductionPdS_S_S_iiii_param_2];
	ld.param.u64 	%rd5, [_Z16forwardReductionPdS_S_S_iiii_param_3];
	ld.param.u32 	%r4, [_Z16forwardReductionPdS_S_S_iiii_param_4];
	ld.param.u32 	%r6, [_Z16forwardReductionPdS_S_S_iiii_param_5];
	ld.param.u32 	%r5, [_Z16forwardReductionPdS_S_S_iiii_param_7];
	cvta.to.global.u64 	%rd1, %rd5;
	cvta.to.global.u64 	%rd2, %rd8;
	cvta.to.global.u64 	%rd3, %rd7;
	cvta.to.global.u64 	%rd4, %rd6;
	mov.u32 	%r7, %ctaid.x;
	mov.u32 	%r8, %ntid.x;
	mov.u32 	%r9, %tid.y;
	mad.lo.s32 	%r10, %r7, %r8, %r9;
	mov.u32 	%r11, %ctaid.y;
	mov.u32 	%r12, %ntid.y;
	mad.lo.s32 	%r13, %r11, %r12, %r9;
	mov.u32 	%r14, %ctaid.z;
	mov.u32 	%r15, %ntid.z;
	mov.u32 	%r16, %tid.z;
	mad.lo.s32 	%r17, %r14, %r15, %r16;
	mad.lo.s32 	%r18, %r6, %r17, %r13;
	mul.lo.s32 	%r1, %r18, %r4;
	mul.lo.s32 	%r2, %r5, %r10;
	add.s32 	%r19, %r5, %r2;
	add.s32 	%r3, %r19, -1;
	shr.u32 	%r20, %r4, 31;
	add.s32 	%r21, %r4, %r20;
	shr.s32 	%r22, %r21, 1;
	setp.le.s32 	%p1, %r5, %r22;
	@%p1 bra 	$L__BB0_2;
	shr.u32 	%r34, %r5, 31;
	add.s32 	%r35, %r5, %r34;
	shr.s32 	%r36, %r35, 1;
	and.b32  	%r37, %r35, -2;
	cvt.s64.s32 	%rd51, %r1;
	cvt.s64.s32 	%rd52, %r36;
	add.s64 	%rd53, %rd51, %rd52;
	shl.b64 	%rd54, %rd53, 3;
	add.s64 	%rd55, %rd1, %rd54;
	ld.global.f64 	%fd41, [%rd55+-8];
	cvt.s64.s32 	%rd56, %r37;
	mul.wide.s32 	%rd57, %r37, 8;
	add.s64 	%rd58, %rd3, %rd57;
	ld.global.f64 	%fd42, [%rd58+-8];
	mul.f64 	%fd43, %fd41, %fd42;
	mul.wide.s32 	%rd59, %r36, 8;
	add.s64 	%rd60, %rd2, %rd59;
	ld.global.f64 	%fd44, [%rd60+-8];
	add.s64 	%rd61, %rd56, %rd51;
	shl.b64 	%rd62, %rd61, 3;
	add.s64 	%rd63, %rd1, %rd62;
	ld.global.f64 	%fd45, [%rd63+-8];
	mul.f64 	%fd46, %fd44, %fd45;
	sub.f64 	%fd47, %fd43, %fd46;
	sub.s64 	%rd64, %rd58, %rd59;
	ld.global.f64 	%fd48, [%rd64+-8];
	mul.f64 	%fd49, %fd48, %fd42;
	add.s64 	%rd65, %rd4, %rd57;
	ld.global.f64 	%fd50, [%rd65+-8];
	mul.f64 	%fd51, %fd44, %fd50;
	sub.f64 	%fd52, %fd49, %fd51;
	div.rn.f64 	%fd53, %fd47, %fd52;
	mul.f64 	%fd54, %fd48, %fd45;
	mul.f64 	%fd55, %fd41, %fd50;
	sub.f64 	%fd56, %fd54, %fd55;
	div.rn.f64 	%fd57, %fd56, %fd52;
	st.global.f64 	[%rd55+-8], %fd53;
	st.global.f64 	[%rd63+-8], %fd57;
	bra.uni 	$L__BB0_5;
$L__BB0_2:
	add.s32 	%r23, %r4, -1;
	setp.ne.s32 	%p2, %r3, %r23;
	@%p2 bra 	$L__BB0_4;
	cvt.s64.s32 	%rd35, %r2;
	cvt.s64.s32 	%rd36, %r5;
	add.s64 	%rd37, %rd36, %rd35;
	shl.b64 	%rd38, %rd37, 3;
	add.s64 	%rd39, %rd4, %rd38;
	ld.global.f64 	%fd27, [%rd39+-8];
	shr.u32 	%r29, %r5, 31;
	add.s32 	%r30, %r5, %r29;
	shr.s32 	%r31, %r30, 1;
	sub.s32 	%r32, %r3, %r31;
	mul.wide.s32 	%rd40, %r32, 8;
	add.s64 	%rd41, %rd3, %rd40;
	ld.global.f64 	%fd28, [%rd41];
	div.rn.f64 	%fd29, %fd27, %fd28;
	add.s64 	%rd42, %rd4, %rd40;
	ld.global.f64 	%fd30, [%rd42];
	neg.f64 	%fd31, %fd30;
	mul.f64 	%fd32, %fd29, %fd31;
	st.global.f64 	[%rd39+-8], %fd32;
	add.s64 	%rd43, %rd3, %rd38;
	ld.global.f64 	%fd33, [%rd43+-8];
	add.s64 	%rd44, %rd2, %rd40;
	ld.global.f64 	%fd34, [%rd44];
	mul.f64 	%fd35, %fd29, %fd34;
	sub.f64 	%fd36, %fd33, %fd35;
	st.global.f64 	[%rd43+-8], %fd36;
	cvt.s64.s32 	%rd45, %r1;
	add.s64 	%rd46, %rd37, %rd45;
	shl.b64 	%rd47, %rd46, 3;
	add.s64 	%rd48, %rd1, %rd47;
	ld.global.f64 	%fd37, [%rd48+-8];
	add.s32 	%r33, %r32, %r1;
	mul.wide.s32 	%rd49, %r33, 8;
	add.s64 	%rd50, %rd1, %rd49;
	ld.global.f64 	%fd38, [%rd50];
	mul.f64 	%fd39, %fd29, %fd38;
	sub.f64 	%fd40, %fd37, %fd39;
	st.global.f64 	[%rd48+-8], %fd40;
	bra.uni 	$L__BB0_5;
$L__BB0_4:
	ld.param.u64 	%rd66, [_Z16forwardReductionPdS_S_S_iiii_param_3];
	cvt.s64.s32 	%rd9, %r2;
	cvt.s64.s32 	%rd10, %r5;
	add.s64 	%rd11, %rd10, %rd9;
	shl.b64 	%rd12, %rd11, 3;
	add.s64 	%rd13, %rd4, %rd12;
	ld.global.f64 	%fd1, [%rd13+-8];
	shr.u32 	%r24, %r5, 31;
	add.s32 	%r25, %r5, %r24;
	shr.s32 	%r26, %r25, 1;
	sub.s32 	%r27, %r3, %r26;
	mul.wide.s32 	%rd14, %r27, 8;
	add.s64 	%rd15, %rd3, %rd14;
	ld.global.f64 	%fd2, [%rd15];
	div.rn.f64 	%fd3, %fd1, %fd2;
	add.s64 	%rd16, %rd2, %rd12;
	ld.global.f64 	%fd4, [%rd16+-8];
	cvt.s64.s32 	%rd17, %r26;
	add.s64 	%rd18, %rd11, %rd17;
	shl.b64 	%rd19, %rd18, 3;
	add.s64 	%rd20, %rd3, %rd19;
	ld.global.f64 	%fd5, [%rd20+-8];
	div.rn.f64 	%fd6, %fd4, %fd5;
	add.s64 	%rd21, %rd4, %rd14;
	ld.global.f64 	%fd7, [%rd21];
	neg.f64 	%fd8, %fd7;
	mul.f64 	%fd9, %fd3, %fd8;
	st.global.f64 	[%rd13+-8], %fd9;
	add.s64 	%rd22, %rd3, %rd12;
	ld.global.f64 	%fd10, [%rd22+-8];
	add.s64 	%rd23, %rd2, %rd14;
	ld.global.f64 	%fd11, [%rd23];
	mul.f64 	%fd12, %fd3, %fd11;
	sub.f64 	%fd13, %fd10, %fd12;
	mul.wide.s32 	%rd24, %r26, 8;
	add.s64 	%rd25, %rd13, %rd24;
	ld.global.f64 	%fd14, [%rd25+-8];
	mul.f64 	%fd15, %fd6, %fd14;
	sub.f64 	%fd16, %fd13, %fd15;
	st.global.f64 	[%rd22+-8], %fd16;
	add.s64 	%rd26, %rd16, %rd24;
	ld.global.f64 	%fd17, [%rd26+-8];
	neg.f64 	%fd18, %fd17;
	mul.f64 	%fd19, %fd6, %fd18;
	st.global.f64 	[%rd16+-8], %fd19;
	cvt.s64.s32 	%rd27, %r1;
	add.s64 	%rd28, %rd11, %rd27;
	cvta.to.global.u64 	%rd29, %rd66;
	shl.b64 	%rd30, %rd28, 3;
	add.s64 	%rd31, %rd29, %rd30;
	ld.global.f64 	%fd20, [%rd31+-8];
	add.s32 	%r28, %r27, %r1;
	mul.wide.s32 	%rd32, %r28, 8;
	add.s64 	%rd33, %rd29, %rd32;
	ld.global.f64 	%fd21, [%rd33];
	mul.f64 	%fd22, %fd3, %fd21;
	sub.f64 	%fd23, %fd20, %fd22;
	add.s64 	%rd34, %rd31, %rd24;
	ld.global.f64 	%fd24, [%rd34+-8];
	mul.f64 	%fd25, %fd6, %fd24;
	sub.f64 	%fd26, %fd23, %fd25;
	st.global.f64 	[%rd31+-8], %fd26;
$L__BB0_5:
	ret;

}
	// .globl	_Z20backwardSubstitutionPdS_S_S_iiii
.visible .entry _Z20backwardSubstitutionPdS_S_S_iiii(
	.param .u64 .ptr .align 1 _Z20backwardSubstitutionPdS_S_S_iiii_param_0,
	.param .u64 .ptr .align 1 _Z20backwardSubstitutionPdS_S_S_iiii_param_1,
	.param .u64 .ptr .align 1 _Z20backwardSubstitutionPdS_S_S_iiii_param_2,
	.param .u64 .ptr .align 1 _Z20backwardSubstitutionPdS_S_S_iiii_param_3,
	.param .u32 _Z20backwardSubstitutionPdS_S_S_iiii_param_4,
	.param .u32 _Z20backwardSubstitutionPdS_S_S_iiii_param_5,
	.param .u32 _Z20backwardSubstitutionPdS_S_S_iiii_param_6,
	.param .u32 _Z20backwardSubstitutionPdS_S_S_iiii_param_7
)
{
	.reg .pred 	%p<2>;
	.reg .b32 	%r<33>;
	.reg .b64 	%rd<36>;
	.reg .b64 	%fd<15>;

	ld.param.u64 	%rd5, [_Z20backwardSubstitutionPdS_S_S_iiii_param_0];
	ld.param.u64 	%rd6, [_Z20backwardSubstitutionPdS_S_S_iiii_param_1];
	ld.param.u64 	%rd7, [_Z20backwardSubstitutionPdS_S_S_iiii_param_2];
	ld.param.u64 	%rd8, [_Z20backwardSubstitutionPdS_S_S_iiii_param_3];
	ld.param.u32 	%r9, [_Z20backwardSubstitutionPdS_S_S_iiii_param_4];
	ld.param.u32 	%r10, [_Z20backwardSubstitutionPdS_S_S_iiii_param_5];
	ld.param.u32 	%r8, [_Z20backwardSubstitutionPdS_S_S_iiii_param_7];
	cvta.to.global.u64 	%rd1, %rd8;
	mov.u32 	%r11, %ctaid.x;
	mov.u32 	%r12, %ntid.x;
	mov.u32 	%r13, %tid.x;
	mad.lo.s32 	%r14, %r11, %r12, %r13;
	mov.u32 	%r15, %ctaid.y;
	mov.u32 	%r16, %ntid.y;
	mov.u32 	%r17, %tid.y;
	mad.lo.s32 	%r18, %r15, %r16, %r17;
	mov.u32 	%r19, %ctaid.z;
	mov.u32 	%r20, %ntid.z;
	mov.u32 	%r21, %tid.z;
	mad.lo.s32 	%r22, %r19, %r20, %r21;
	mad.lo.s32 	%r23, %r10, %r22, %r18;
	mul.lo.s32 	%r1, %r23, %r9;
	shr.u32 	%r24, %r8, 31;
	add.s32 	%r25, %r8, %r24;
	shr.s32 	%r2, %r25, 1;
	mul.lo.s32 	%r3, %r8, %r14;
	add.s32 	%r26, %r2, %r3;
	add.s32 	%r4, %r26, -1;
	setp.ge.s32 	%p1, %r4, %r8;
	@%p1 bra 	$L__BB1_2;
	add.s32 	%r32, %r4, %r1;
	cvt.s64.s32 	%rd21, %r1;
	cvt.s64.s32 	%rd22, %r3;
	cvt.s64.s32 	%rd23, %r2;
	add.s64 	%rd24, %rd23, %rd22;
	add.s64 	%rd25, %rd24, %rd21;
	shl.b64 	%rd26, %rd25, 3;
	add.s64 	%rd27, %rd1, %rd26;
	add.s64 	%rd35, %rd27, -8;
	ld.global.f64 	%fd14, [%rd27+-8];
	bra.uni 	$L__BB1_3;
$L__BB1_2:
	cvta.to.global.u64 	%rd9, %rd5;
	add.s32 	%r32, %r4, %r1;
	cvt.s64.s32 	%rd10, %r1;
	cvt.s64.s32 	%rd11, %r3;
	cvt.s64.s32 	%rd12, %r2;
	add.s64 	%rd13, %rd12, %rd11;
	add.s64 	%rd14, %rd13, %rd10;
	shl.b64 	%rd15, %rd14, 3;
	add.s64 	%rd16, %rd1, %rd15;
	add.s64 	%rd35, %rd16, -8;
	ld.global.f64 	%fd4, [%rd16+-8];
	shl.b64 	%rd17, %rd13, 3;
	add.s64 	%rd18, %rd9, %rd17;
	ld.global.f64 	%fd5, [%rd18+-8];
	sub.s32 	%r30, %r32, %r2;
	mul.wide.s32 	%rd19, %r30, 8;
	add.s64 	%rd20, %rd1, %rd19;
	ld.global.f64 	%fd6, [%rd20];
	mul.f64 	%fd7, %fd5, %fd6;
	sub.f64 	%fd14, %fd4, %fd7;
$L__BB1_3:
	cvta.to.global.u64 	%rd28, %rd7;
	cvta.to.global.u64 	%rd29, %rd6;
	mul.wide.s32 	%rd30, %r4, 8;
	add.s64 	%rd31, %rd28, %rd30;
	ld.global.f64 	%fd8, [%rd31];
	add.s32 	%r31, %r32, %r2;
	mul.wide.s32 	%rd32, %r31, 8;
	add.s64 	%rd33, %rd1, %rd32;
	ld.global.f64 	%fd9, [%rd33];
	mul.f64 	%fd10, %fd8, %fd9;
	sub.f64 	%fd11, %fd14, %fd10;
	add.s64 	%rd34, %rd29, %rd30;
	ld.global.f64 	%fd12, [%rd34];
	div.rn.f64 	%fd13, %fd11, %fd12;
	st.global.f64 	[%rd35], %fd13;
	ret;

}


// ===== COMPILED SASS (sm_100) =====

	.target	sm_100

	.elftype	@"ET_EXEC"


//--------------------- .note.nv.tkinfo           --------------------------
	.section	.note.nv.tkinfo,"",@"SHT_NOTE"
	.sectionflags	@"SHF_NOTE_NV_TKINFO"
	.tkinfo
        /*0018*/ 	.word	0x00000002
        /*0030*/ 	.string	""
        /*0030*/ 	.string	"ptxas"
        /*0030*/ 	.string	"Cuda compilation tools, release 13.0, V13.0.88"
        /*0030*/ 	.string	"Build cuda_13.0.r13.0/compiler.36424714_0"
        /*0030*/ 	.string	"-arch sm_100 -m 64 "



//--------------------- .note.nv.cuinfo           --------------------------
	.section	.note.nv.cuinfo,"",@"SHT_NOTE"
	.sectionflags	@"SHF_NOTE_NV_CUINFO"
        /*0018*/ 	.short	0x0002
        /*001a*/ 	.short	0x0064
        /*001c*/ 	.short	0x0082
	.zero		2


//--------------------- .nv.info                  --------------------------
	.section	.nv.info,"",@"SHT_CUDA_INFO"
	.align	4


	//----- nvinfo : EIATTR_REGCOUNT
	.align		4
        /*0000*/ 	.byte	0x04, 0x2f
        /*0002*/ 	.short	(.L_1 - .L_0)
	.align		4
.L_0:
        /*0004*/ 	.word	index@(_Z16forwardReductionPdS_S_S_iiii)
        /*0008*/ 	.word	0x00000028


	//----- nvinfo : EIATTR_FRAME_SIZE
	.align		4
.L_1:
        /*000c*/ 	.byte	0x04, 0x11
        /*000e*/ 	.short	(.L_3 - .L_2)
	.align		4
.L_2:
        /*0010*/ 	.word	index@($__internal_1_$__cuda_sm20_div_rn_f64_full)
        /*0014*/ 	.word	0x00000000


	//----- nvinfo : EIATTR_FRAME_SIZE
	.align		4
.L_3:
        /*0018*/ 	.byte	0x04, 0x11
        /*001a*/ 	.short	(.L_5 - .L_4)
	.align		4
.L_4:
        /*001c*/ 	.word	index@(_Z16forwardReductionPdS_S_S_iiii)
        /*0020*/ 	.word	0x00000000


	//----- nvinfo : EIATTR_REGCOUNT
	.align		4
.L_5:
        /*0024*/ 	.byte	0x04, 0x2f
        /*0026*/ 	.short	(.L_7 - .L_6)
	.align		4
.L_6:
        /*0028*/ 	.word	index@(_Z20backwardSubstitutionPdS_S_S_iiii)
        /*002c*/ 	.word	0x0000001a


	//----- nvinfo : EIATTR_FRAME_SIZE
	.align		4
.L_7:
        /*0030*/ 	.byte	0x04, 0x11
        /*0032*/ 	.short	(.L_9 - .L_8)
	.align		4
.L_8:
        /*0034*/ 	.word	index@($__internal_0_$__cuda_sm20_div_rn_f64_full)
        /*0038*/ 	.word	0x00000000


	//----- nvinfo : EIATTR_FRAME_SIZE
	.align		4
.L_9:
        /*003c*/ 	.byte	0x04, 0x11
        /*003e*/ 	.short	(.L_11 - .L_10)
	.align		4
.L_10:
        /*0040*/ 	.word	index@(_Z20backwardSubstitutionPdS_S_S_iiii)
        /*0044*/ 	.word	0x00000000


	//----- nvinfo : EIATTR_MIN_STACK_SIZE
	.align		4
.L_11:
        /*0048*/ 	.byte	0x04, 0x12
        /*004a*/ 	.short	(.L_13 - .L_12)
	.align		4
.L_12:
        /*004c*/ 	.word	index@(_Z20backwardSubstitutionPdS_S_S_iiii)
        /*0050*/ 	.word	0x00000000


	//----- nvinfo : EIATTR_MIN_STACK_SIZE
	.align		4
.L_13:
        /*0054*/ 	.byte	0x04, 0x12
        /*0056*/ 	.short	(.L_15 - .L_14)
	.align		4
.L_14:
        /*0058*/ 	.word	index@(_Z16forwardReductionPdS_S_S_iiii)
        /*005c*/ 	.word	0x00000000
.L_15:


//--------------------- .nv.compat                --------------------------
	.section	.nv.compat,"",@"SHT_CUDA_COMPAT_INFO"
	.align	4
        /*0000*/ 	.byte	0x02, 0x09, 0x00, 0x00, 0x02, 0x02, 0x01, 0x00, 0x02, 0x05, 0x05, 0x00, 0x03, 0x07, 0x01, 0x01
        /*0010*/ 	.byte	0x02, 0x03, 0x00, 0x00, 0x02, 0x06, 0x01, 0x00, 0x04, 0x0b, 0x08, 0x00, 0x01, 0x00, 0x00, 0x00
        /*0020*/ 	.byte	0x00, 0x00, 0x00, 0x00


//--------------------- .nv.info._Z20backwardSubstitutionPdS_S_S_iiii --------------------------
	.section	.nv.info._Z20backwardSubstitutionPdS_S_S_iiii,"",@"SHT_CUDA_INFO"
	.sectionflags	@""
	.align	4


	//----- nvinfo : EIATTR_CUDA_API_VERSION
	.align		4
        /*0000*/ 	.byte	0x04, 0x37
        /*0002*/ 	.short	(.L_17 - .L_16)
.L_16:
        /*0004*/ 	.word	0x00000082


	//----- nvinfo : EIATTR_KPARAM_INFO
	.align		4
.L_17:
        /*0008*/ 	.byte	0x04, 0x17
        /*000a*/ 	.short	(.L_19 - .L_18)
.L_18:
        /*000c*/ 	.word	0x00000000
        /*0010*/ 	.short	0x0007
        /*0012*/ 	.short	0x002c
        /*0014*/ 	.byte	0x00, 0xf0, 0x11, 0x00


	//----- nvinfo : EIATTR_KPARAM_INFO
	.align		4
.L_19:
        /*0018*/ 	.byte	0x04, 0x17
        /*001a*/ 	.short	(.L_21 - .L_20)
.L_20:
        /*001c*/ 	.word	0x00000000
        /*0020*/ 	.short	0x0006
        /*0022*/ 	.short	0x0028
        /*0024*/ 	.byte	0x00, 0xf0, 0x11, 0x00


	//----- nvinfo : EIATTR_KPARAM_INFO
	.align		4
.L_21:
        /*0028*/ 	.byte	0x04, 0x17
        /*002a*/ 	.short	(.L_23 - .L_22)
.L_22:
        /*002c*/ 	.word	0x00000000
        /*0030*/ 	.short	0x0005
        /*0032*/ 	.short	0x0024
        /*0034*/ 	.byte	0x00, 0xf0, 0x11, 0x00


	//----- nvinfo : EIATTR_KPARAM_INFO
	.align		4
.L_23:
        /*0038*/ 	.byte	0x04, 0x17
        /*003a*/ 	.short	(.L_25 - .L_24)
.L_24:
        /*003c*/ 	.word	0x00000000
        /*0040*/ 	.short	0x0004
        /*0042*/ 	.short	0x0020
        /*0044*/ 	.byte	0x00, 0xf0, 0x11, 0x00


	//----- nvinfo : EIATTR_KPARAM_INFO
	.align		4
.L_25:
        /*0048*/ 	.byte	0x04, 0x17
        /*004a*/ 	.short	(.L_27 - .L_26)
.L_26:
        /*004c*/ 	.word	0x00000000
        /*0050*/ 	.short	0x0003
        /*0052*/ 	.short	0x0018
        /*0054*/ 	.byte	0x00, 0xf5, 0x21, 0x00


	//----- nvinfo : EIATTR_KPARAM_INFO
	.align		4
.L_27:
        /*0058*/ 	.byte	0x04, 0x17
        /*005a*/ 	.short	(.L_29 - .L_28)
.L_28:
        /*005c*/ 	.word	0x00000000
        /*0060*/ 	.short	0x0002
        /*0062*/ 	.short	0x0010
        /*0064*/ 	.byte	0x00, 0xf5, 0x21, 0x00


	//----- nvinfo : EIATTR_KPARAM_INFO
	.align		4
.L_29:
        /*0068*/ 	.byte	0x04, 0x17
        /*006a*/ 	.short	(.L_31 - .L_30)
.L_30:
        /*006c*/ 	.word	0x00000000
        /*0070*/ 	.short	0x0001
        /*0072*/ 	.short	0x0008
        /*0074*/ 	.byte	0x00, 0xf5, 0x21, 0x00


	//----- nvinfo : EIATTR_KPARAM_INFO
	.align		4
.L_31:
        /*0078*/ 	.byte	0x04, 0x17
        /*007a*/ 	.short	(.L_33 - .L_32)
.L_32:
        /*007c*/ 	.word	0x00000000
        /*0080*/ 	.short	0x0000
        /*0082*/ 	.short	0x0000
        /*0084*/ 	.byte	0x00, 0xf5, 0x21, 0x00


	//----- nvinfo : EIATTR_SPARSE_MMA_MASK
	.align		4
.L_33:
        /*0088*/ 	.byte	0x03, 0x50
        /*008a*/ 	.short	0x0000


	//----- nvinfo : EIATTR_MAXREG_COUNT
	.align		4
        /*008c*/ 	.byte	0x03, 0x1b
        /*008e*/ 	.short	0x00ff


	//----- nvinfo : EIATTR_MERCURY_ISA_VERSION
	.align		4
        /*0090*/ 	.byte	0x03, 0x5f
        /*0092*/ 	.short	0x0101


	//----- nvinfo : EIATTR_VRC_CTA_INIT_COUNT
	.align		4
        /*0094*/ 	.byte	0x02, 0x4a
	.zero		1
	.zero		1


	//----- nvinfo : EIATTR_EXIT_INSTR_OFFSETS
	.align		4
        /*0098*/ 	.byte	0x04, 0x1c
        /*009a*/ 	.short	(.L_35 - .L_34)


	//   ....[0]....
.L_34:
        /*009c*/ 	.word	0x000005c0


	//----- nvinfo : EIATTR_CRS_STACK_SIZE
	.align		4
.L_35:
        /*00a0*/ 	.byte	0x04, 0x1e
        /*00a2*/ 	.short	(.L_37 - .L_36)
.L_36:
        /*00a4*/ 	.word	0x00000000


	//----- nvinfo : EIATTR_CBANK_PARAM_SIZE
	.align		4
.L_37:
        /*00a8*/ 	.byte	0x03, 0x19
        /*00aa*/ 	.short	0x0030


	//----- nvinfo : EIATTR_PARAM_CBANK
	.align		4
        /*00ac*/ 	.byte	0x04, 0x0a
        /*00ae*/ 	.short	(.L_39 - .L_38)
	.align		4
.L_38:
        /*00b0*/ 	.word	index@(.nv.constant0._Z20backwardSubstitutionPdS_S_S_iiii)
        /*00b4*/ 	.short	0x0380
        /*00b6*/ 	.short	0x0030


	//----- nvinfo : EIATTR_SW_WAR
	.align		4
.L_39:
        /*00b8*/ 	.byte	0x04, 0x36
        /*00ba*/ 	.short	(.L_41 - .L_40)
.L_40:
        /*00bc*/ 	.word	0x00000008
.L_41:


//--------------------- .nv.info._Z16forwardReductionPdS_S_S_iiii --------------------------
	.section	.nv.info._Z16forwardReductionPdS_S_S_iiii,"",@"SHT_CUDA_INFO"
	.sectionflags	@""
	.align	4


	//----- nvinfo : EIATTR_CUDA_API_VERSION
	.align		4
        /*0000*/ 	.byte	0x04, 0x37
        /*0002*/ 	.short	(.L_43 - .L_42)
.L_42:
        /*0004*/ 	.word	0x00000082


	//----- nvinfo : EIATTR_KPARAM_INFO
	.align		4
.L_43:
        /*0008*/ 	.byte	0x04, 0x17
        /*000a*/ 	.short	(.L_45 - .L_44)
.L_44:
        /*000c*/ 	.word	0x00000000
        /*0010*/ 	.short	0x0007
        /*0012*/ 	.short	0x002c
        /*0014*/ 	.byte	0x00, 0xf0, 0x11, 0x00


	//----- nvinfo : EIATTR_KPARAM_INFO
	.align		4
.L_45:
        /*0018*/ 	.byte	0x04, 0x17
        /*001a*/ 	.short	(.L_47 - .L_46)
.L_46:
        /*001c*/ 	.word	0x00000000
        /*0020*/ 	.short	0x0006
        /*0022*/ 	.short	0x0028
        /*0024*/ 	.byte	0x00, 0xf0, 0x11, 0x00


	//----- nvinfo : EIATTR_KPARAM_INFO
	.align		4
.L_47:
        /*0028*/ 	.byte	0x04, 0x17
        /*002a*/ 	.short	(.L_49 - .L_48)
.L_48:
        /*002c*/ 	.word	0x00000000
        /*0030*/ 	.short	0x0005
        /*0032*/ 	.short	0x0024
        /*0034*/ 	.byte	0x00, 0xf0, 0x11, 0x00


	//----- nvinfo : EIATTR_KPARAM_INFO
	.align		4
.L_49:
        /*0038*/ 	.byte	0x04, 0x17
        /*003a*/ 	.short	(.L_51 - .L_50)
.L_50:
        /*003c*/ 	.word	0x00000000
        /*0040*/ 	.short	0x0004
        /*0042*/ 	.short	0x0020
        /*0044*/ 	.byte	0x00, 0xf0, 0x11, 0x00


	//----- nvinfo : EIATTR_KPARAM_INFO
	.align		4
.L_51:
        /*0048*/ 	.byte	0x04, 0x17
        /*004a*/ 	.short	(.L_53 - .L_52)
.L_52:
        /*004c*/ 	.word	0x00000000
        /*0050*/ 	.short	0x0003
        /*0052*/ 	.short	0x0018
        /*0054*/ 	.byte	0x00, 0xf5, 0x21, 0x00


	//----- nvinfo : EIATTR_KPARAM_INFO
	.align		4
.L_53:
        /*0058*/ 	.byte	0x04, 0x17
        /*005a*/ 	.short	(.L_55 - .L_54)
.L_54:
        /*005c*/ 	.word	0x00000000
        /*0060*/ 	.short	0x0002
        /*0062*/ 	.short	0x0010
        /*0064*/ 	.byte	0x00, 0xf5, 0x21, 0x00


	//----- nvinfo : EIATTR_KPARAM_INFO
	.align		4
.L_55:
        /*0068*/ 	.byte	0x04, 0x17
        /*006a*/ 	.short	(.L_57 - .L_56)
.L_56:
        /*006c*/ 	.word	0x00000000
        /*0070*/ 	.short	0x0001
        /*0072*/ 	.short	0x0008
        /*0074*/ 	.byte	0x00, 0xf5, 0x21, 0x00


	//----- nvinfo : EIATTR_KPARAM_INFO
	.align		4
.L_57:
        /*0078*/ 	.byte	0x04, 0x17
        /*007a*/ 	.short	(.L_59 - .L_58)
.L_58:
        /*007c*/ 	.word	0x00000000
        /*0080*/ 	.short	0x0000
        /*0082*/ 	.short	0x0000
        /*0084*/ 	.byte	0x00, 0xf5, 0x21, 0x00


	//----- nvinfo : EIATTR_SPARSE_MMA_MASK
	.align		4
.L_59:
        /*0088*/ 	.byte	0x03, 0x50
        /*008a*/ 	.short	0x0000


	//----- nvinfo : EIATTR_MAXREG_COUNT
	.align		4
        /*008c*/ 	.byte	0x03, 0x1b
        /*008e*/ 	.short	0x00ff


	//----- nvinfo : EIATTR_MERCURY_ISA_VERSION
	.align		4
        /*0090*/ 	.byte	0x03, 0x5f
        /*0092*/ 	.short	0x0101


	//----- nvinfo : EIATTR_VRC_CTA_INIT_COUNT
	.align		4
        /*0094*/ 	.byte	0x02, 0x4a
	.zero		1
	.zero		1


	//----- nvinfo : EIATTR_EXIT_INSTR_OFFSETS
	.align		4
        /*0098*/ 	.byte	0x04, 0x1c
        /*009a*/ 	.short	(.L_61 - .L_60)


	//   ....[0]....
.L_60:
        /*009c*/ 	.word	0x00000650


	//   ....[1]....
        /*00a0*/ 	.word	0x00000a40


	//   ....[2]....
        /*00a4*/ 	.word	0x00001080


	//----- nvinfo : EIATTR_CRS_STACK_SIZE
	.align		4
.L_61:
        /*00a8*/ 	.byte	0x04, 0x1e
        /*00aa*/ 	.short	(.L_63 - .L_62)
.L_62:
        /*00ac*/ 	.word	0x00000000


	//----- nvinfo : EIATTR_CBANK_PARAM_SIZE
	.align		4
.L_63:
        /*00b0*/ 	.byte	0x03, 0x19
        /*00b2*/ 	.short	0x0030


	//----- nvinfo : EIATTR_PARAM_CBANK
	.align		4
        /*00b4*/ 	.byte	0x04, 0x0a
        /*00b6*/ 	.short	(.L_65 - .L_64)
	.align		4
.L_64:
        /*00b8*/ 	.word	index@(.nv.constant0._Z16forwardReductionPdS_S_S_iiii)
        /*00bc*/ 	.short	0x0380
        /*00be*/ 	.short	0x0030


	//----- nvinfo : EIATTR_SW_WAR
	.align		4
.L_65:
        /*00c0*/ 	.byte	0x04, 0x36
        /*00c2*/ 	.short	(.L_67 - .L_66)
.L_66:
        /*00c4*/ 	.word	0x00000008
.L_67:


//--------------------- .nv.callgraph             --------------------------
	.section	.nv.callgraph,"",@"SHT_CUDA_CALLGRAPH"
	.align	4
	.sectionentsize	8
	.align		4
        /*0000*/ 	.word	0x00000000
	.align		4
        /*0004*/ 	.word	0xffffffff
	.align		4
        /*0008*/ 	.word	0x00000000
	.align		4
        /*000c*/ 	.word	0xfffffffe
	.align		4
        /*0010*/ 	.word	0x00000000
	.align		4
        /*0014*/ 	.word	0xfffffffd
	.align		4
        /*0018*/ 	.word	0x00000000
	.align		4
        /*001c*/ 	.word	0xfffffffc


//--------------------- .text._Z20backwardSubstitutionPdS_S_S_iiii --------------------------
	.section	.text._Z20backwardSubstitutionPdS_S_S_iiii,"ax",@progbits
	.align	128
        .global         _Z20backwardSubstitutionPdS_S_S_iiii
        .type           _Z20backwardSubstitutionPdS_S_S_iiii,@function
        .size           _Z20backwardSubstitutionPdS_S_S_iiii,(.L_x_29 - _Z20backwardSubstitutionPdS_S_S_iiii)
        .other          _Z20backwardSubstitutionPdS_S_S_iiii,@"STO_CUDA_ENTRY STV_DEFAULT"
_Z20backwardSubstitutionPdS_S_S_iiii:
.text._Z20backwardSubstitutionPdS_S_S_iiii:
[----:B------:R-:W-:Y:S01]  /*0000*/  LDC R1, c[0x0][0x37c] ;  /* 0x0000df00ff017b82 */ /* 0x000fe20000000800 */
[----:B------:R-:W0:Y:S07]  /*0010*/  S2R R3, SR_TID.X ;  /* 0x0000000000037919 */ /* 0x000e2e0000002100 */
[----:B------:R-:W0:Y:S01]  /*0020*/  S2UR UR4, SR_CTAID.X ;  /* 0x00000000000479c3 */ /* 0x000e220000002500 */
[----:B------:R-:W1:Y:S01]  /*0030*/  LDCU.64 UR8, c[0x0][0x3a0] ;  /* 0x00007400ff0877ac */ /* 0x000e620008000a00 */
[----:B------:R-:W-:Y:S01]  /*0040*/  BSSY.RECONVERGENT B0, `(.L_x_0) ;  /* 0x0000037000007945 */ /* 0x000fe20003800200 */
[----:B------:R-:W2:Y:S01]  /*0050*/  S2R R5, SR_TID.Y ;  /* 0x0000000000057919 */ /* 0x000ea20000002200 */
[----:B------:R-:W3:Y:S04]  /*0060*/  S2R R9, SR_TID.Z ;  /* 0x0000000000097919 */ /* 0x000ee80000002300 */
[----:B------:R-:W0:Y:S08]  /*0070*/  LDC R0, c[0x0][0x360] ;  /* 0x0000d800ff007b82 */ /* 0x000e300000000800 */
[----:B------:R-:W4:Y:S08]  /*0080*/  LDC R11, c[0x0][0x3ac] ;  /* 0x0000eb00ff0b7b82 */ /* 0x000f300000000800 */
[----:B------:R-:W2:Y:S08]  /*0090*/  LDC R2, c[0x0][0x364] ;  /* 0x0000d900ff027b82 */ /* 0x000eb00000000800 */
[----:B------:R-:W2:Y:S01]  /*00a0*/  S2UR UR6, SR_CTAID.Y ;  /* 0x00000000000679c3 */ /* 0x000ea20000002600 */
[----:B0-----:R-:W-:Y:S01]  /*00b0*/  IMAD R0, R0, UR4, R3 ;  /* 0x0000000400007c24 */ /* 0x001fe2000f8e0203 */
[----:B------:R-:W0:Y:S06]  /*00c0*/  LDCU.64 UR4, c[0x0][0x358] ;  /* 0x00006b00ff0477ac */ /* 0x000e2c0008000a00 */
[----:B------:R-:W3:Y:S01]  /*00d0*/  S2UR UR7, SR_CTAID.Z ;  /* 0x00000000000779c3 */ /* 0x000ee20000002700 */
[-C--:B----4-:R-:W-:Y:S01]  /*00e0*/  LEA.HI R8, R11, R11.reuse, RZ, 0x1 ;  /* 0x0000000b0b087211 */ /* 0x090fe200078f08ff */
[----:B------:R-:W-:-:S03]  /*00f0*/  IMAD R7, R0, R11, RZ ;  /* 0x0000000b00077224 */ /* 0x000fc600078e02ff */
[----:B------:R-:W-:-:S03]  /*0100*/  SHF.R.S32.HI R8, RZ, 0x1, R8 ;  /* 0x00000001ff087819 */ /* 0x000fc60000011408 */
[----:B------:R-:W3:Y:S01]  /*0110*/  LDC R4, c[0x0][0x368] ;  /* 0x0000da00ff047b82 */ /* 0x000ee20000000800 */
[----:B------:R-:W-:-:S04]  /*0120*/  IADD3 R0, PT, PT, R8, -0x1, R7 ;  /* 0xffffffff08007810 */ /* 0x000fc80007ffe007 */
[----:B------:R-:W-:Y:S01]  /*0130*/  ISETP.GE.AND P0, PT, R0, R11, PT ;  /* 0x0000000b0000720c */ /* 0x000fe20003f06270 */
[----:B--2---:R-:W-:Y:S02]  /*0140*/  IMAD R2, R2, UR6, R5 ;  /* 0x0000000602027c24 */ /* 0x004fe4000f8e0205 */
[----:B---3--:R-:W-:-:S04]  /*0150*/  IMAD R3, R4, UR7, R9 ;  /* 0x0000000704037c24 */ /* 0x008fc8000f8e0209 */
[----:B-1----:R-:W-:-:S04]  /*0160*/  IMAD R2, R3, UR9, R2 ;  /* 0x0000000903027c24 */ /* 0x002fc8000f8e0202 */
[----:B------:R-:W-:Y:S02]  /*0170*/  IMAD R5, R2, UR8, RZ ;  /* 0x0000000802057c24 */ /* 0x000fe4000f8e02ff */
[----:B0-----:R-:W-:Y:S05]  /*0180*/  @P0 BRA `(.L_x_1) ;  /* 0x0000000000340947 */ /* 0x001fea0003800000 */
[----:B------:R-:W0:Y:S01]  /*0190*/  LDCU.64 UR6, c[0x0][0x398] ;  /* 0x00007300ff0677ac */ /* 0x000e220008000a00 */
[--C-:B------:R-:W-:Y:S02]  /*01a0*/  SHF.R.S32.HI R3, RZ, 0x1f, R7.reuse ;  /* 0x0000001fff037819 */ /* 0x100fe40000011407 */
[----:B------:R-:W-:Y:S02]  /*01b0*/  IADD3 R7, P0, P1, R5, R8, R7 ;  /* 0x0000000805077210 */ /* 0x000fe4000791e007 */
[----:B------:R-:W-:Y:S02]  /*01c0*/  SHF.R.S32.HI R2, RZ, 0x1f, R5 ;  /* 0x0000001fff027819 */ /* 0x000fe40000011405 */
[----:B------:R-:W-:-:S04]  /*01d0*/  SHF.R.S32.HI R4, RZ, 0x1f, R8 ;  /* 0x0000001fff047819 */ /* 0x000fc80000011408 */
[----:B------:R-:W-:Y:S02]  /*01e0*/  IADD3.X R2, PT, PT, R2, R4, R3, P0, P1 ;  /* 0x0000000402027210 */ /* 0x000fe400007e2403 */
[----:B0-----:R-:W-:-:S04]  /*01f0*/  LEA R6, P0, R7, UR6, 0x3 ;  /* 0x0000000607067c11 */ /* 0x001fc8000f8018ff */
[----:B------:R-:W-:-:S05]  /*0200*/  LEA.HI.X R7, R7, UR7, R2, 0x3, P0 ;  /* 0x0000000707077c11 */ /* 0x000fca00080f1c02 */
[----:B------:R0:W5:Y:S01]  /*0210*/  LDG.E.64 R2, desc[UR4][R6.64+-0x8] ;  /* 0xfffff80406027981 */ /* 0x000162000c1e1b00 */
[----:B------:R-:W-:Y:S01]  /*0220*/  IADD3 R4, P0, PT, R6, -0x8, RZ ;  /* 0xfffffff806047810 */ /* 0x000fe20007f1e0ff */
[----:B------:R-:W-:-:S03]  /*0230*/  IMAD.IADD R9, R5, 0x1, R0 ;  /* 0x0000000105097824 */ /* 0x000fc600078e0200 */
[----:B------:R-:W-:Y:S01]  /*0240*/  IADD3.X R5, PT, PT, R7, -0x1, RZ, P0, !PT ;  /* 0xffffffff07057810 */ /* 0x000fe200007fe4ff */
[----:B------:R-:W-:Y:S08]  /*0250*/  BRA `(.L_x_2) ;  /* 0x0000000000547947 */ /* 0x000ff00003800000 */
.L_x_1:
[----:B------:R-:W0:Y:S01]  /*0260*/  LDC.64 R12, c[0x0][0x398] ;  /* 0x0000e600ff0c7b82 */ /* 0x000e220000000a00 */
[----:B------:R-:W1:Y:S01]  /*0270*/  LDCU.64 UR6, c[0x0][0x380] ;  /* 0x00007000ff0677ac */ /* 0x000e620008000a00 */
[----:B------:R-:W-:Y:S01]  /*0280*/  SHF.R.S32.HI R2, RZ, 0x1f, R8 ;  /* 0x0000001fff027819 */ /* 0x000fe20000011408 */
[----:B------:R-:W-:Y:S01]  /*0290*/  IMAD.IADD R9, R5, 0x1, R0 ;  /* 0x0000000105097824 */ /* 0x000fe200078e0200 */
[----:B------:R-:W-:Y:S01]  /*02a0*/  IADD3 R4, P0, PT, R8, R7, RZ ;  /* 0x0000000708047210 */ /* 0x000fe20007f1e0ff */
[----:B------:R-:W2:Y:S02]  /*02b0*/  LDCU.64 UR8, c[0x0][0x398] ;  /* 0x00007300ff0877ac */ /* 0x000ea40008000a00 */
[----:B------:R-:W-:Y:S01]  /*02c0*/  IMAD.IADD R3, R9, 0x1, -R8 ;  /* 0x0000000109037824 */ /* 0x000fe200078e0a08 */
[----:B------:R-:W-:Y:S02]  /*02d0*/  LEA.HI.X.SX32 R7, R7, R2, 0x1, P0 ;  /* 0x0000000207077211 */ /* 0x000fe400000f0eff */
[----:B------:R-:W-:-:S04]  /*02e0*/  IADD3 R2, P0, PT, R5, R4, RZ ;  /* 0x0000000405027210 */ /* 0x000fc80007f1e0ff */
[----:B------:R-:W-:Y:S02]  /*02f0*/  LEA.HI.X.SX32 R5, R5, R7, 0x1, P0 ;  /* 0x0000000705057211 */ /* 0x000fe400000f0eff */
[----:B-1----:R-:W-:Y:S02]  /*0300*/  LEA R10, P1, R4, UR6, 0x3 ;  /* 0x00000006040a7c11 */ /* 0x002fe4000f8218ff */
[----:B--2---:R-:W-:Y:S01]  /*0310*/  LEA R6, P0, R2, UR8, 0x3 ;  /* 0x0000000802067c11 */ /* 0x004fe2000f8018ff */
[----:B0-----:R-:W-:Y:S01]  /*0320*/  IMAD.WIDE R12, R3, 0x8, R12 ;  /* 0x00000008030c7825 */ /* 0x001fe200078e020c */
[----:B------:R-:W-:Y:S02]  /*0330*/  LEA.HI.X R11, R4, UR7, R7, 0x3, P1 ;  /* 0x00000007040b7c11 */ /* 0x000fe400088f1c07 */
[----:B------:R-:W-:-:S03]  /*0340*/  LEA.HI.X R7, R2, UR9, R5, 0x3, P0 ;  /* 0x0000000902077c11 */ /* 0x000fc600080f1c05 */
[----:B------:R-:W2:Y:S04]  /*0350*/  LDG.E.64 R12, desc[UR4][R12.64] ;  /* 0x000000040c0c7981 */ /* 0x000ea8000c1e1b00 */
[----:B------:R-:W2:Y:S04]  /*0360*/  LDG.E.64 R10, desc[UR4][R10.64+-0x8] ;  /* 0xfffff8040a0a7981 */ /* 0x000ea8000c1e1b00 */
[----:B------:R-:W2:Y:S01]  /*0370*/  LDG.E.64 R2, desc[UR4][R6.64+-0x8] ;  /* 0xfffff80406027981 */ /* 0x000ea2000c1e1b00 */
[----:B------:R-:W-:-:S04]  /*0380*/  IADD3 R4, P0, PT, R6, -0x8, RZ ;  /* 0xfffffff806047810 */ /* 0x000fc80007f1e0ff */
[----:B------:R-:W-:Y:S01]  /*0390*/  IADD3.X R5, PT, PT, R7, -0x1, RZ, P0, !PT ;  /* 0xffffffff07057810 */ /* 0x000fe200007fe4ff */
[----:B--2---:R-:W-:-:S11]  /*03a0*/  DFMA R2, -R10, R12, R2 ;  /* 0x0000000c0a02722b */ /* 0x004fd60000000102 */
.L_x_2:
[----:B------:R-:W-:Y:S05]  /*03b0*/  BSYNC.RECONVERGENT B0 ;  /* 0x0000000000007941 */ /* 0x000fea0003800200 */
.L_x_0:
[----:B0-----:R-:W0:Y:S08]  /*03c0*/  LDC.64 R6, c[0x0][0x388] ;  /* 0x0000e200ff067b82 */ /* 0x001e300000000a00 */
[----:B------:R-:W1:Y:S08]  /*03d0*/  LDC.64 R12, c[0x0][0x398] ;  /* 0x0000e600ff0c7b82 */ /* 0x000e700000000a00 */
[----:B------:R-:W2:Y:S01]  /*03e0*/  LDC.64 R10, c[0x0][0x390] ;  /* 0x0000e400ff0a7b82 */ /* 0x000ea20000000a00 */
[----:B0-----:R-:W-:-:S06]  /*03f0*/  IMAD.WIDE R6, R0, 0x8, R6 ;  /* 0x0000000800067825 */ /* 0x001fcc00078e0206 */
[----:B------:R-:W3:Y:S01]  /*0400*/  LDG.E.64 R6, desc[UR4][R6.64] ;  /* 0x0000000406067981 */ /* 0x000ee2000c1e1b00 */
[----:B------:R-:W-:-:S04]  /*0410*/  IMAD.IADD R9, R8, 0x1, R9 ;  /* 0x0000000108097824 */ /* 0x000fc800078e0209 */
[----:B-1----:R-:W-:-:S04]  /*0420*/  IMAD.WIDE R12, R9, 0x8, R12 ;  /* 0x00000008090c7825 */ /* 0x002fc800078e020c */
[----:B--2---:R-:W-:Y:S02]  /*0430*/  IMAD.WIDE R10, R0, 0x8, R10 ;  /* 0x00000008000a7825 */ /* 0x004fe400078e020a */
[----:B------:R-:W2:Y:S04]  /*0440*/  LDG.E.64 R12, desc[UR4][R12.64] ;  /* 0x000000040c0c7981 */ /* 0x000ea8000c1e1b00 */
[----:B------:R-:W2:Y:S01]  /*0450*/  LDG.E.64 R8, desc[UR4][R10.64] ;  /* 0x000000040a087981 */ /* 0x000ea2000c1e1b00 */
[----:B------:R-:W-:Y:S01]  /*0460*/  IMAD.MOV.U32 R14, RZ, RZ, 0x1 ;  /* 0x00000001ff0e7424 */ /* 0x000fe200078e00ff */
[----:B------:R-:W-:Y:S01]  /*0470*/  BSSY.RECONVERGENT B0, `(.L_x_3) ;  /* 0x0000013000007945 */ /* 0x000fe20003800200 */
[----:B---3--:R-:W0:Y:S01]  /*0480*/  MUFU.RCP64H R15, R7 ;  /* 0x00000007000f7308 */ /* 0x008e220000001800 */
[----:B--2--5:R-:W-:-:S03]  /*0490*/  DFMA R8, -R8, R12, R2 ;  /* 0x0000000c0808722b */ /* 0x024fc60000000102 */
[----:B0-----:R-:W-:-:S08]  /*04a0*/  DFMA R16, -R6, R14, 1 ;  /* 0x3ff000000610742b */ /* 0x001fd0000000010e */
[----:B------:R-:W-:Y:S01]  /*04b0*/  DFMA R16, R16, R16, R16 ;  /* 0x000000101010722b */ /* 0x000fe20000000010 */
[----:B------:R-:W-:-:S07]  /*04c0*/  FSETP.GEU.AND P1, PT, |R9|, 6.5827683646048100446e-37, PT ;  /* 0x036000000900780b */ /* 0x000fce0003f2e200 */
[----:B------:R-:W-:-:S08]  /*04d0*/  DFMA R16, R14, R16, R14 ;  /* 0x000000100e10722b */ /* 0x000fd0000000000e */
[----:B------:R-:W-:-:S08]  /*04e0*/  DFMA R14, -R6, R16, 1 ;  /* 0x3ff00000060e742b */ /* 0x000fd00000000110 */
[----:B------:R-:W-:-:S08]  /*04f0*/  DFMA R14, R16, R14, R16 ;  /* 0x0000000e100e722b */ /* 0x000fd00000000010 */
[----:B------:R-:W-:-:S08]  /*0500*/  DMUL R2, R8, R14 ;  /* 0x0000000e08027228 */ /* 0x000fd00000000000 */
[----:B------:R-:W-:-:S08]  /*0510*/  DFMA R12, -R6, R2, R8 ;  /* 0x00000002060c722b */ /* 0x000fd00000000108 */
[----:B------:R-:W-:-:S10]  /*0520*/  DFMA R2, R14, R12, R2 ;  /* 0x0000000c0e02722b */ /* 0x000fd40000000002 */
[----:B------:R-:W-:-:S05]  /*0530*/  FFMA R0, RZ, R7, R3 ;  /* 0x00000007ff007223 */ /* 0x000fca0000000003 */
[----:B------:R-:W-:-:S13]  /*0540*/  FSETP.GT.AND P0, PT, |R0|, 1.469367938527859385e-39, PT ;  /* 0x001000000000780b */ /* 0x000fda0003f04200 */
[----:B------:R-:W-:Y:S05]  /*0550*/  @P0 BRA P1, `(.L_x_4) ;  /* 0x0000000000100947 */ /* 0x000fea0000800000 */
[----:B------:R-:W-:-:S07]  /*0560*/  MOV R0, 0x580 ;  /* 0x0000058000007802 */ /* 0x000fce0000000f00 */
[----:B------:R-:W-:Y:S05]  /*0570*/  CALL.REL.NOINC `($__internal_0_$__cuda_sm20_div_rn_f64_full) ;  /* 0x0000000000147944 */ /* 0x000fea0003c00000 */
[----:B------:R-:W-:Y:S02]  /*0580*/  IMAD.MOV.U32 R2, RZ, RZ, R12 ;  /* 0x000000ffff027224 */ /* 0x000fe400078e000c */
[----:B------:R-:W-:-:S07]  /*0590*/  IMAD.MOV.U32 R3, RZ, RZ, R13 ;  /* 0x000000ffff037224 */ /* 0x000fce00078e000d */
.L_x_4:
[----:B------:R-:W-:Y:S05]  /*05a0*/  BSYNC.RECONVERGENT B0 ;  /* 0x0000000000007941 */ /* 0x000fea0003800200 */
.L_x_3:
[----:B------:R-:W-:Y:S01]  /*05b0*/  STG.E.64 desc[UR4][R4.64], R2 ;  /* 0x0000000204007986 */ /* 0x000fe2000c101b04 */
[----:B------:R-:W-:Y:S05]  /*05c0*/  EXIT ;  /* 0x000000000000794d */ /* 0x000fea0003800000 */
        .weak           $__internal_0_$__cuda_sm20_div_rn_f64_full
        .type           $__internal_0_$__cuda_sm20_div_rn_f64_full,@function
        .size           $__internal_0_$__cuda_sm20_div_rn_f64_full,(.L_x_29 - $__internal_0_$__cuda_sm20_div_rn_f64_full)
$__internal_0_$__cuda_sm20_div_rn_f64_full:
[C---:B------:R-:W-:Y:S01]  /*05d0*/  FSETP.GEU.AND P0, PT, |R7|.reuse, 1.469367938527859385e-39, PT ;  /* 0x001000000700780b */ /* 0x040fe20003f0e200 */
[----:B------:R-:W-:Y:S01]  /*05e0*/  IMAD.MOV.U32 R16, RZ, RZ, 0x1 ;  /* 0x00000001ff107424 */ /* 0x000fe200078e00ff */
[----:B------:R-:W-:Y:S01]  /*05f0*/  LOP3.LUT R2, R7, 0x800fffff, RZ, 0xc0, !PT ;  /* 0x800fffff07027812 */ /* 0x000fe200078ec0ff */
[----:B------:R-:W-:Y:S01]  /*0600*/  BSSY.RECONVERGENT B1, `(.L_x_5) ;  /* 0x0000055000017945 */ /* 0x000fe20003800200 */
[C---:B------:R-:W-:Y:S02]  /*0610*/  FSETP.GEU.AND P2, PT, |R9|.reuse, 1.469367938527859385e-39, PT ;  /* 0x001000000900780b */ /* 0x040fe40003f4e200 */
[----:B------:R-:W-:Y:S01]  /*0620*/  LOP3.LUT R3, R2, 0x3ff00000, RZ, 0xfc, !PT ;  /* 0x3ff0000002037812 */ /* 0x000fe200078efcff */
[----:B------:R-:W-:Y:S01]  /*0630*/  IMAD.MOV.U32 R2, RZ, RZ, R6 ;  /* 0x000000ffff027224 */ /* 0x000fe200078e0006 */
[----:B------:R-:W-:Y:S02]  /*0640*/  LOP3.LUT R12, R9, 0x7ff00000, RZ, 0xc0, !PT ;  /* 0x7ff00000090c7812 */ /* 0x000fe400078ec0ff */
[----:B------:R-:W-:-:S03]  /*0650*/  LOP3.LUT R15, R7, 0x7ff00000, RZ, 0xc0, !PT ;  /* 0x7ff00000070f7812 */ /* 0x000fc600078ec0ff */
[----:B------:R-:W-:Y:S01]  /*0660*/  @!P0 DMUL R2, R6, 8.98846567431157953865e+307 ;  /* 0x7fe0000006028828 */ /* 0x000fe20000000000 */
[----:B------:R-:W-:-:S03]  /*0670*/  ISETP.GE.U32.AND P1, PT, R12, R15, PT ;  /* 0x0000000f0c00720c */ /* 0x000fc60003f26070 */
[----:B------:R-:W-:Y:S01]  /*0680*/  @!P2 LOP3.LUT R13, R7, 0x7ff00000, RZ, 0xc0, !PT ;  /* 0x7ff00000070da812 */ /* 0x000fe200078ec0ff */
[----:B------:R-:W-:Y:S01]  /*0690*/  @!P2 IMAD.MOV.U32 R18, RZ, RZ, RZ ;  /* 0x000000ffff12a224 */ /* 0x000fe200078e00ff */
[----:B------:R-:W0:Y:S02]  /*06a0*/  MUFU.RCP64H R17, R3 ;  /* 0x0000000300117308 */ /* 0x000e240000001800 */
[----:B------:R-:W-:Y:S01]  /*06b0*/  @!P2 ISETP.GE.U32.AND P3, PT, R12, R13, PT ;  /* 0x0000000d0c00a20c */ /* 0x000fe20003f66070 */
[----:B------:R-:W-:-:S05]  /*06c0*/  IMAD.MOV.U32 R13, RZ, RZ, 0x1ca00000 ;  /* 0x1ca00000ff0d7424 */ /* 0x000fca00078e00ff */
[----:B------:R-:W-:-:S04]  /*06d0*/  @!P2 SEL R19, R13, 0x63400000, !P3 ;  /* 0x634000000d13a807 */ /* 0x000fc80005800000 */
[----:B------:R-:W-:-:S04]  /*06e0*/  @!P2 LOP3.LUT R19, R19, 0x80000000, R9, 0xf8, !PT ;  /* 0x800000001313a812 */ /* 0x000fc800078ef809 */
[----:B------:R-:W-:Y:S01]  /*06f0*/  @!P2 LOP3.LUT R19, R19, 0x100000, RZ, 0xfc, !PT ;  /* 0x001000001313a812 */ /* 0x000fe200078efcff */
[----:B0-----:R-:W-:-:S08]  /*0700*/  DFMA R10, R16, -R2, 1 ;  /* 0x3ff00000100a742b */ /* 0x001fd00000000802 */
[----:B------:R-:W-:-:S08]  /*0710*/  DFMA R10, R10, R10, R10 ;  /* 0x0000000a0a0a722b */ /* 0x000fd0000000000a */
[----:B------:R-:W-:Y:S01]  /*0720*/  DFMA R16, R16, R10, R16 ;  /* 0x0000000a1010722b */ /* 0x000fe20000000010 */
[----:B------:R-:W-:Y:S01]  /*0730*/  SEL R11, R13, 0x63400000, !P1 ;  /* 0x634000000d0b7807 */ /* 0x000fe20004800000 */
[----:B------:R-:W-:-:S03]  /*0740*/  IMAD.MOV.U32 R10, RZ, RZ, R8 ;  /* 0x000000ffff0a7224 */ /* 0x000fc600078e0008 */
[----:B------:R-:W-:-:S03]  /*0750*/  LOP3.LUT R11, R11, 0x800fffff, R9, 0xf8, !PT ;  /* 0x800fffff0b0b7812 */ /* 0x000fc600078ef809 */
[----:B------:R-:W-:-:S03]  /*0760*/  DFMA R20, R16, -R2, 1 ;  /* 0x3ff000001014742b */ /* 0x000fc60000000802 */
[----:B------:R-:W-:-:S05]  /*0770*/  @!P2 DFMA R10, R10, 2, -R18 ;  /* 0x400000000a0aa82b */ /* 0x000fca0000000812 */
[----:B------:R-:W-:Y:S01]  /*0780*/  DFMA R16, R16, R20, R16 ;  /* 0x000000141010722b */ /* 0x000fe20000000010 */
[----:B------:R-:W-:Y:S02]  /*0790*/  IMAD.MOV.U32 R21, RZ, RZ, R12 ;  /* 0x000000ffff157224 */ /* 0x000fe400078e000c */
[----:B------:R-:W-:Y:S01]  /*07a0*/  IMAD.MOV.U32 R20, RZ, RZ, R15 ;  /* 0x000000ffff147224 */ /* 0x000fe200078e000f */
[----:B------:R-:W-:Y:S02]  /*07b0*/  @!P0 LOP3.LUT R20, R3, 0x7ff00000, RZ, 0xc0, !PT ;  /* 0x7ff0000003148812 */ /* 0x000fe400078ec0ff */
[----:B------:R-:W-:Y:S02]  /*07c0*/  @!P2 LOP3.LUT R21, R11, 0x7ff00000, RZ, 0xc0, !PT ;  /* 0x7ff000000b15a812 */ /* 0x000fe400078ec0ff */
[----:B------:R-:W-:Y:S01]  /*07d0*/  DMUL R18, R16, R10 ;  /* 0x0000000a10127228 */ /* 0x000fe20000000000 */
[----:B------:R-:W-:Y:S02]  /*07e0*/  VIADD R23, R20, 0xffffffff ;  /* 0xffffffff14177836 */ /* 0x000fe40000000000 */
[----:B------:R-:W-:-:S05]  /*07f0*/  VIADD R22, R21, 0xffffffff ;  /* 0xffffffff15167836 */ /* 0x000fca0000000000 */
[----:B------:R-:W-:Y:S01]  /*0800*/  DFMA R14, R18, -R2, R10 ;  /* 0x80000002120e722b */ /* 0x000fe2000000000a */
[----:B------:R-:W-:-:S04]  /*0810*/  ISETP.GT.U32.AND P0, PT, R22, 0x7feffffe, PT ;  /* 0x7feffffe1600780c */ /* 0x000fc80003f04070 */
[----:B------:R-:W-:-:S03]  /*0820*/  ISETP.GT.U32.OR P0, PT, R23, 0x7feffffe, P0 ;  /* 0x7feffffe1700780c */ /* 0x000fc60000704470 */
[----:B------:R-:W-:-:S10]  /*0830*/  DFMA R14, R16, R14, R18 ;  /* 0x0000000e100e722b */ /* 0x000fd40000000012 */
[----:B------:R-:W-:Y:S05]  /*0840*/  @P0 BRA `(.L_x_6) ;  /* 0x00000000006c0947 */ /* 0x000fea0003800000 */
[----:B------:R-:W-:-:S04]  /*0850*/  LOP3.LUT R9, R7, 0x7ff00000, RZ, 0xc0, !PT ;  /* 0x7ff0000007097812 */ /* 0x000fc800078ec0ff */
[CC--:B------:R-:W-:Y:S02]  /*0860*/  VIADDMNMX R8, R12.reuse, -R9.reuse, 0xb9600000, !PT ;  /* 0xb96000000c087446 */ /* 0x0c0fe40007800909 */
[----:B------:R-:W-:Y:S02]  /*0870*/  ISETP.GE.U32.AND P0, PT, R12, R9, PT ;  /* 0x000000090c00720c */ /* 0x000fe40003f06070 */
[----:B------:R-:W-:Y:S02]  /*0880*/  VIMNMX R8, PT, PT, R8, 0x46a00000, PT ;  /* 0x46a0000008087848 */ /* 0x000fe40003fe0100 */
[----:B------:R-:W-:-:S05]  /*0890*/  SEL R13, R13, 0x63400000, !P0 ;  /* 0x634000000d0d7807 */ /* 0x000fca0004000000 */
[----:B------:R-:W-:Y:S02]  /*08a0*/  IMAD.IADD R16, R8, 0x1, -R13 ;  /* 0x0000000108107824 */ /* 0x000fe400078e0a0d */
[----:B------:R-:W-:Y:S02]  /*08b0*/  IMAD.MOV.U32 R8, RZ, RZ, RZ ;  /* 0x000000ffff087224 */ /* 0x000fe400078e00ff */
[----:B------:R-:W-:-:S06]  /*08c0*/  VIADD R9, R16, 0x7fe00000 ;  /* 0x7fe0000010097836 */ /* 0x000fcc0000000000 */
[----:B------:R-:W-:-:S10]  /*08d0*/  DMUL R12, R14, R8 ;  /* 0x000000080e0c7228 */ /* 0x000fd40000000000 */
[----:B------:R-:W-:-:S13]  /*08e0*/  FSETP.GTU.AND P0, PT, |R13|, 1.469367938527859385e-39, PT ;  /* 0x001000000d00780b */ /* 0x000fda0003f0c200 */
[----:B------:R-:W-:Y:S05]  /*08f0*/  @P0 BRA `(.L_x_7) ;  /* 0x0000000000940947 */ /* 0x000fea0003800000 */
[----:B------:R-:W-:Y:S01]  /*0900*/  DFMA R2, R14, -R2, R10 ;  /* 0x800000020e02722b */ /* 0x000fe2000000000a */
[----:B------:R-:W-:-:S09]  /*0910*/  IMAD.MOV.U32 R8, RZ, RZ, RZ ;  /* 0x000000ffff087224 */ /* 0x000fd200078e00ff */
[C---:B------:R-:W-:Y:S02]  /*0920*/  FSETP.NEU.AND P0, PT, R3.reuse, RZ, PT ;  /* 0x000000ff0300720b */ /* 0x040fe40003f0d000 */
[----:B------:R-:W-:-:S04]  /*0930*/  LOP3.LUT R7, R3, 0x80000000, R7, 0x48, !PT ;  /* 0x8000000003077812 */ /* 0x000fc800078e4807 */
[----:B------:R-:W-:-:S07]  /*0940*/  LOP3.LUT R9, R7, R9, RZ, 0xfc, !PT ;  /* 0x0000000907097212 */ /* 0x000fce00078efcff */
[----:B------:R-:W-:Y:S05]  /*0950*/  @!P0 BRA `(.L_x_7) ;  /* 0x00000000007c8947 */ /* 0x000fea0003800000 */
[----:B------:R-:W-:Y:S01]  /*0960*/  IMAD.MOV R3, RZ, RZ, -R16 ;  /* 0x000000ffff037224 */ /* 0x000fe200078e0a10 */
[----:B------:R-:W-:Y:S01]  /*0970*/  DMUL.RP R8, R14, R8 ;  /* 0x000000080e087228 */ /* 0x000fe20000008000 */
[----:B------:R-:W-:-:S06]  /*0980*/  IMAD.MOV.U32 R2, RZ, RZ, RZ ;  /* 0x000000ffff027224 */ /* 0x000fcc00078e00ff */
[----:B------:R-:W-:-:S03]  /*0990*/  DFMA R2, R12, -R2, R14 ;  /* 0x800000020c02722b */ /* 0x000fc6000000000e */
[----:B------:R-:W-:-:S03]  /*09a0*/  LOP3.LUT R7, R9, R7, RZ, 0x3c, !PT ;  /* 0x0000000709077212 */ /* 0x000fc600078e3cff */
[----:B------:R-:W-:-:S04]  /*09b0*/  IADD3 R2, PT, PT, -R16, -0x43300000, RZ ;  /* 0xbcd0000010027810 */ /* 0x000fc80007ffe1ff */
[----:B------:R-:W-:-:S04]  /*09c0*/  FSETP.NEU.AND P0, PT, |R3|, R2, PT ;  /* 0x000000020300720b */ /* 0x000fc80003f0d200 */
[----:B------:R-:W-:Y:S02]  /*09d0*/  FSEL R12, R8, R12, !P0 ;  /* 0x0000000c080c7208 */ /* 0x000fe40004000000 */
[----:B------:R-:W-:Y:S01]  /*09e0*/  FSEL R13, R7, R13, !P0 ;  /* 0x0000000d070d7208 */ /* 0x000fe20004000000 */
[----:B------:R-:W-:Y:S06]  /*09f0*/  BRA `(.L_x_7) ;  /* 0x0000000000547947 */ /* 0x000fec0003800000 */
.L_x_6:
[----:B------:R-:W-:-:S14]  /*0a00*/  DSETP.NAN.AND P0, PT, R8, R8, PT ;  /* 0x000000080800722a */ /* 0x000fdc0003f08000 */
[----:B------:R-:W-:Y:S05]  /*0a10*/  @P0 BRA `(.L_x_8) ;  /* 0x0000000000440947 */ /* 0x000fea0003800000 */
[----:B------:R-:W-:-:S14]  /*0a20*/  DSETP.NAN.AND P0, PT, R6, R6, PT ;  /* 0x000000060600722a */ /* 0x000fdc0003f08000 */
[----:B------:R-:W-:Y:S05]  /*0a30*/  @P0 BRA `(.L_x_9) ;  /* 0x0000000000300947 */ /* 0x000fea0003800000 */
[----:B------:R-:W-:Y:S01]  /*0a40*/  ISETP.NE.AND P0, PT, R21, R20, PT ;  /* 0x000000141500720c */ /* 0x000fe20003f05270 */
[----:B------:R-:W-:Y:S02]  /*0a50*/  IMAD.MOV.U32 R12, RZ, RZ, 0x0 ;  /* 0x00000000ff0c7424 */ /* 0x000fe400078e00ff */
[----:B------:R-:W-:-:S10]  /*0a60*/  IMAD.MOV.U32 R13, RZ, RZ, -0x80000 ;  /* 0xfff80000ff0d7424 */ /* 0x000fd400078e00ff */
[----:B------:R-:W-:Y:S05]  /*0a70*/  @!P0 BRA `(.L_x_7) ;  /* 0x0000000000348947 */ /* 0x000fea0003800000 */
[----:B------:R-:W-:Y:S02]  /*0a80*/  ISETP.NE.AND P0, PT, R21, 0x7ff00000, PT ;  /* 0x7ff000001500780c */ /* 0x000fe40003f05270 */
[----:B------:R-:W-:Y:S02]  /*0a90*/  LOP3.LUT R13, R9, 0x80000000, R7, 0x48, !PT ;  /* 0x80000000090d7812 */ /* 0x000fe400078e4807 */
[----:B------:R-:W-:-:S13]  /*0aa0*/  ISETP.EQ.OR P0, PT, R20, RZ, !P0 ;  /* 0x000000ff1400720c */ /* 0x000fda0004702670 */
[----:B------:R-:W-:Y:S01]  /*0ab0*/  @P0 LOP3.LUT R2, R13, 0x7ff00000, RZ, 0xfc, !PT ;  /* 0x7ff000000d020812 */ /* 0x000fe200078efcff */
[----:B------:R-:W-:Y:S02]  /*0ac0*/  @!P0 IMAD.MOV.U32 R12, RZ, RZ, RZ ;  /* 0x000000ffff0c8224 */ /* 0x000fe400078e00ff */
[----:B------:R-:W-:Y:S02]  /*0ad0*/  @P0 IMAD.MOV.U32 R12, RZ, RZ, RZ ;  /* 0x000000ffff0c0224 */ /* 0x000fe400078e00ff */
[----:B------:R-:W-:Y:S01]  /*0ae0*/  @P0 IMAD.MOV.U32 R13, RZ, RZ, R2 ;  /* 0x000000ffff0d0224 */ /* 0x000fe200078e0002 */
[----:B------:R-:W-:Y:S06]  /*0af0*/  BRA `(.L_x_7) ;  /* 0x0000000000147947 */ /* 0x000fec0003800000 */
.L_x_9:
[----:B------:R-:W-:Y:S01]  /*0b00*/  LOP3.LUT R13, R7, 0x80000, RZ, 0xfc, !PT ;  /* 0x00080000070d7812 */ /* 0x000fe200078efcff */
[----:B------:R-:W-:Y:S01]  /*0b10*/  IMAD.MOV.U32 R12, RZ, RZ, R6 ;  /* 0x000000ffff0c7224 */ /* 0x000fe200078e0006 */
[----:B------:R-:W-:Y:S06]  /*0b20*/  BRA `(.L_x_7) ;  /* 0x0000000000087947 */ /* 0x000fec0003800000 */
.L_x_8:
[----:B------:R-:W-:Y:S01]  /*0b30*/  LOP3.LUT R13, R9, 0x80000, RZ, 0xfc, !PT ;  /* 0x00080000090d7812 */ /* 0x000fe200078efcff */
[----:B------:R-:W-:-:S07]  /*0b40*/  IMAD.MOV.U32 R12, RZ, RZ, R8 ;  /* 0x000000ffff0c7224 */ /* 0x000fce00078e0008 */
.L_x_7:
[----:B------:R-:W-:Y:S05]  /*0b50*/  BSYNC.RECONVERGENT B1 ;  /* 0x0000000000017941 */ /* 0x000fea0003800200 */
.L_x_5:
[----:B------:R-:W-:Y:S02]  /*0b60*/  IMAD.MOV.U32 R2, RZ, RZ, R0 ;  /* 0x000000ffff027224 */ /* 0x000fe400078e0000 */
[----:B------:R-:W-:-:S04]  /*0b70*/  IMAD.MOV.U32 R3, RZ, RZ, 0x0 ;  /* 0x00000000ff037424 */ /* 0x000fc800078e00ff */
[----:B------:R-:W-:Y:S05]  /*0b80*/  RET.REL.NODEC R2 `(_Z20backwardSubstitutionPdS_S_S_iiii) ;  /* 0xfffffff4021c7950 */ /* 0x000fea0003c3ffff */
.L_x_10:
[----:B------:R-:W-:-:S00]  /*0b90*/  BRA `(.L_x_10) ;  /* 0xfffffffc00fc7947 */ /* 0x000fc0000383ffff */
[----:B------:R-:W-:-:S00]  /*0ba0*/  NOP ;  /* 0x0000000000007918 */ /* 0x000fc00000000000 */
        /* <DEDUP_REMOVED lines=13> */
.L_x_29:


//--------------------- .text._Z16forwardReductionPdS_S_S_iiii --------------------------
	.section	.text._Z16forwardReductionPdS_S_S_iiii,"ax",@progbits
	.align	128
        .global         _Z16forwardReductionPdS_S_S_iiii
        .type           _Z16forwardReductionPdS_S_S_iiii,@function
        .size           _Z16forwardReductionPdS_S_S_iiii,(.L_x_30 - _Z16forwardReductionPdS_S_S_iiii)
        .other          _Z16forwardReductionPdS_S_S_iiii,@"STO_CUDA_ENTRY STV_DEFAULT"
_Z16forwardReductionPdS_S_S_iiii:
.text._Z16forwardReductionPdS_S_S_iiii:
[----:B------:R-:W-:Y:S01]  /*0000*/  LDC R1, c[0x0][0x37c] ;  /* 0x0000df00ff017b82 */ /* 0x000fe20000000800 */
[----:B------:R-:W0:Y:S01]  /*0010*/  S2R R3, SR_TID.Y ;  /* 0x0000000000037919 */ /* 0x000e220000002200 */
[----:B------:R-:W1:Y:S06]  /*0020*/  LDCU.64 UR6, c[0x0][0x3a0] ;  /* 0x00007400ff0677ac */ /* 0x000e6c0008000a00 */
[----:B------:R-:W2:Y:S01]  /*0030*/  LDC R7, c[0x0][0x3ac] ;  /* 0x0000eb00ff077b82 */ /* 0x000ea20000000800 */
[----:B------:R-:W3:Y:S01]  /*0040*/  S2R R5, SR_TID.Z ;  /* 0x0000000000057919 */ /* 0x000ee20000002300 */
[----:B------:R-:W4:Y:S06]  /*0050*/  LDCU.64 UR8, c[0x0][0x358] ;  /* 0x00006b00ff0877ac */ /* 0x000f2c0008000a00 */
[----:B------:R-:W0:Y:S08]  /*0060*/  LDC R0, c[0x0][0x360] ;  /* 0x0000d800ff007b82 */ /* 0x000e300000000800 */
[----:B------:R-:W0:Y:S01]  /*0070*/  S2UR UR5, SR_CTAID.X ;  /* 0x00000000000579c3 */ /* 0x000e220000002500 */
[----:B-1----:R-:W-:-:S04]  /*0080*/  ULEA.HI UR4, UR6, UR6, URZ, 0x1 ;  /* 0x0000000606047291 */ /* 0x002fc8000f8f08ff */
[----:B------:R-:W-:-:S03]  /*0090*/  USHF.R.S32.HI UR4, URZ, 0x1, UR4 ;  /* 0x00000001ff047899 */ /* 0x000fc60008011404 */
[----:B------:R-:W1:Y:S03]  /*00a0*/  S2UR UR10, SR_CTAID.Y ;  /* 0x00000000000a79c3 */ /* 0x000e660000002600 */
[----:B--2---:R-:W-:-:S05]  /*00b0*/  ISETP.LE.AND P0, PT, R7, UR4, PT ;  /* 0x0000000407007c0c */ /* 0x004fca000bf03270 */
[----:B------:R-:W1:Y:S08]  /*00c0*/  LDC R2, c[0x0][0x364] ;  /* 0x0000d900ff027b82 */ /* 0x000e700000000800 */
[----:B------:R-:W3:Y:S01]  /*00d0*/  S2UR UR11, SR_CTAID.Z ;  /* 0x00000000000b79c3 */ /* 0x000ee20000002700 */
[----:B0-----:R-:W-:-:S04]  /*00e0*/  IMAD R0, R0, UR5, R3 ;  /* 0x0000000500007c24 */ /* 0x001fc8000f8e0203 */
[----:B------:R-:W-:-:S03]  /*00f0*/  IMAD R0, R0, R7, RZ ;  /* 0x0000000700007224 */ /* 0x000fc600078e02ff */
[----:B------:R-:W3:Y:S02]  /*0100*/  LDC R4, c[0x0][0x368] ;  /* 0x0000da00ff047b82 */ /* 0x000ee40000000800 */
[----:B------:R-:W-:Y:S01]  /*0110*/  IADD3 R22, PT, PT, R0, -0x1, R7 ;  /* 0xffffffff00167810 */ /* 0x000fe20007ffe007 */
[----:B-1----:R-:W-:Y:S02]  /*0120*/  IMAD R2, R2, UR10, R3 ;  /* 0x0000000a02027c24 */ /* 0x002fe4000f8e0203 */
[----:B---3--:R-:W-:-:S04]  /*0130*/  IMAD R3, R4, UR11, R5 ;  /* 0x0000000b04037c24 */ /* 0x008fc8000f8e0205 */
[----:B------:R-:W-:-:S04]  /*0140*/  IMAD R2, R3, UR7, R2 ;  /* 0x0000000703027c24 */ /* 0x000fc8000f8e0202 */
[----:B------:R-:W-:Y:S01]  /*0150*/  IMAD R9, R2, UR6, RZ ;  /* 0x0000000602097c24 */ /* 0x000fe2000f8e02ff */
[----:B----4-:R-:W-:Y:S06]  /*0160*/  @P0 BRA `(.L_x_11) ;  /* 0x00000004003c0947 */ /* 0x010fec0003800000 */
[----:B------:R-:W0:Y:S01]  /*0170*/  LDC.64 R4, c[0x0][0x388] ;  /* 0x0000e200ff047b82 */ /* 0x000e220000000a00 */
[----:B------:R-:W1:Y:S01]  /*0180*/  LDCU.128 UR4, c[0x0][0x390] ;  /* 0x00007200ff0477ac */ /* 0x000e620008000c00 */
[----:B------:R-:W-:-:S04]  /*0190*/  LEA.HI R0, R7, R7, RZ, 0x1 ;  /* 0x0000000707007211 */ /* 0x000fc800078f08ff */
[----:B------:R-:W-:Y:S02]  /*01a0*/  SHF.R.S32.HI R8, RZ, 0x1, R0 ;  /* 0x00000001ff087819 */ /* 0x000fe40000011400 */
[----:B------:R-:W2:Y:S01]  /*01b0*/  LDC.64 R18, c[0x0][0x380] ;  /* 0x0000e000ff127b82 */ /* 0x000ea20000000a00 */
[----:B------:R-:W-:Y:S02]  /*01c0*/  LOP3.LUT R11, R0, 0xfffffffe, RZ, 0xc0, !PT ;  /* 0xfffffffe000b7812 */ /* 0x000fe400078ec0ff */
[----:B------:R-:W-:-:S03]  /*01d0*/  IMAD.WIDE R6, R8, 0x8, RZ ;  /* 0x0000000808067825 */ /* 0x000fc600078e02ff */
[----:B-1----:R-:W-:-:S04]  /*01e0*/  IADD3 R2, P0, PT, R6, UR4, RZ ;  /* 0x0000000406027c10 */ /* 0x002fc8000ff1e0ff */
[----:B------:R-:W-:Y:S01]  /*01f0*/  IADD3.X R3, PT, PT, R7, UR5, RZ, P0, !PT ;  /* 0x0000000507037c10 */ /* 0x000fe200087fe4ff */
[----:B0-----:R-:W-:-:S03]  /*0200*/  IMAD.WIDE R4, R11, 0x8, R4 ;  /* 0x000000080b047825 */ /* 0x001fc600078e0204 */
[----:B------:R-:W-:Y:S02]  /*0210*/  IADD3 R20, P0, PT, R4, -R6, RZ ;  /* 0x8000000604147210 */ /* 0x000fe40007f1e0ff */
[----:B------:R-:W3:Y:S01]  /*0220*/  LDG.E.64 R2, desc[UR8][R2.64+-0x8] ;  /* 0xfffff80802027981 */ /* 0x000ee2000c1e1b00 */
[----:B--2---:R-:W-:-:S04]  /*0230*/  IMAD.WIDE R18, R11, 0x8, R18 ;  /* 0x000000080b127825 */ /* 0x004fc800078e0212 */
[----:B------:R-:W-:Y:S02]  /*0240*/  IMAD.X R21, R5, 0x1, ~R7, P0 ;  /* 0x0000000105157824 */ /* 0x000fe400000e0e07 */
[----:B------:R-:W3:Y:S04]  /*0250*/  LDG.E.64 R18, desc[UR8][R18.64+-0x8] ;  /* 0xfffff80812127981 */ /* 0x000ee8000c1e1b00 */
[----:B------:R-:W2:Y:S04]  /*0260*/  LDG.E.64 R4, desc[UR8][R4.64+-0x8] ;  /* 0xfffff80804047981 */ /* 0x000ea8000c1e1b00 */
[----:B------:R-:W2:Y:S01]  /*0270*/  LDG.E.64 R20, desc[UR8][R20.64+-0x8] ;  /* 0xfffff80814147981 */ /* 0x000ea2000c1e1b00 */
[----:B------:R-:W-:-:S02]  /*0280*/  SHF.R.S32.HI R0, RZ, 0x1f, R9 ;  /* 0x0000001fff007819 */ /* 0x000fc40000011409 */
[----:B------:R-:W-:-:S04]  /*0290*/  IADD3 R6, P0, PT, R9, R11, RZ ;  /* 0x0000000b09067210 */ /* 0x000fc80007f1e0ff */
[----:B------:R-:W-:Y:S02]  /*02a0*/  LEA.HI.X.SX32 R11, R11, R0, 0x1, P0 ;  /* 0x000000000b0b7211 */ /* 0x000fe400000f0eff */
[C---:B------:R-:W-:Y:S02]  /*02b0*/  LEA R22, P1, R6.reuse, UR6, 0x3 ;  /* 0x0000000606167c11 */ /* 0x040fe4000f8218ff */
[----:B------:R-:W-:Y:S02]  /*02c0*/  IADD3 R9, P0, PT, R9, R8, RZ ;  /* 0x0000000809097210 */ /* 0x000fe40007f1e0ff */
[----:B------:R-:W-:Y:S02]  /*02d0*/  LEA.HI.X R23, R6, UR7, R11, 0x3, P1 ;  /* 0x0000000706177c11 */ /* 0x000fe400088f1c0b */
[----:B------:R-:W-:Y:S02]  /*02e0*/  LEA.HI.X.SX32 R0, R8, R0, 0x1, P0 ;  /* 0x0000000008007211 */ /* 0x000fe400000f0eff */
[C---:B------:R-:W-:Y:S01]  /*02f0*/  LEA R32, P0, R9.reuse, UR6, 0x3 ;  /* 0x0000000609207c11 */ /* 0x040fe2000f8018ff */
[----:B------:R-:W4:Y:S03]  /*0300*/  LDG.E.64 R24, desc[UR8][R22.64+-0x8] ;  /* 0xfffff80816187981 */ /* 0x000f26000c1e1b00 */
[----:B------:R-:W-:-:S05]  /*0310*/  LEA.HI.X R33, R9, UR7, R0, 0x3, P0 ;  /* 0x0000000709217c11 */ /* 0x000fca00080f1c00 */
[----:B------:R-:W5:Y:S01]  /*0320*/  LDG.E.64 R30, desc[UR8][R32.64+-0x8] ;  /* 0xfffff808201e7981 */ /* 0x000f62000c1e1b00 */
[----:B------:R-:W-:Y:S01]  /*0330*/  IMAD.MOV.U32 R6, RZ, RZ, 0x1 ;  /* 0x00000001ff067424 */ /* 0x000fe200078e00ff */
[----:B------:R-:W-:Y:S01]  /*0340*/  BSSY.RECONVERGENT B0, `(.L_x_12) ;  /* 0x0000018000007945 */ /* 0x000fe20003800200 */
[----:B---3--:R-:W-:-:S08]  /*0350*/  DMUL R26, R2, R18 ;  /* 0x00000012021a7228 */ /* 0x008fd00000000000 */
[----:B--2---:R-:W-:-:S06]  /*0360*/  DFMA R26, R4, R20, -R26 ;  /* 0x00000014041a722b */ /* 0x004fcc000000081a */
[----:B------:R-:W0:Y:S02]  /*0370*/  MUFU.RCP64H R7, R27 ;  /* 0x0000001b00077308 */ /* 0x000e240000001800 */
[----:B0-----:R-:W-:-:S08]  /*0380*/  DFMA R8, -R26, R6, 1 ;  /* 0x3ff000001a08742b */ /* 0x001fd00000000106 */
[----:B------:R-:W-:-:S08]  /*0390*/  DFMA R8, R8, R8, R8 ;  /* 0x000000080808722b */ /* 0x000fd00000000008 */
[----:B------:R-:W-:Y:S02]  /*03a0*/  DFMA R8, R6, R8, R6 ;  /* 0x000000080608722b */ /* 0x000fe40000000006 */
[----:B----4-:R-:W-:-:S06]  /*03b0*/  DMUL R2, R2, R24 ;  /* 0x0000001802027228 */ /* 0x010fcc0000000000 */
[----:B------:R-:W-:Y:S02]  /*03c0*/  DFMA R6, -R26, R8, 1 ;  /* 0x3ff000001a06742b */ /* 0x000fe40000000108 */
[----:B-----5:R-:W-:-:S06]  /*03d0*/  DFMA R14, R30, R4, -R2 ;  /* 0x000000041e0e722b */ /* 0x020fcc0000000802 */
[----:B------:R-:W-:-:S08]  /*03e0*/  DFMA R6, R8, R6, R8 ;  /* 0x000000060806722b */ /* 0x000fd00000000008 */
[----:B------:R-:W-:-:S08]  /*03f0*/  DMUL R2, R14, R6 ;  /* 0x000000060e027228 */ /* 0x000fd00000000000 */
[----:B------:R-:W-:-:S08]  /*0400*/  DFMA R4, -R26, R2, R14 ;  /* 0x000000021a04722b */ /* 0x000fd0000000010e */
[----:B------:R-:W-:Y:S01]  /*0410*/  DFMA R2, R6, R4, R2 ;  /* 0x000000040602722b */ /* 0x000fe20000000002 */
[----:B------:R-:W-:-:S09]  /*0420*/  FSETP.GEU.AND P1, PT, |R15|, 6.5827683646048100446e-37, PT ;  /* 0x036000000f00780b */ /* 0x000fd20003f2e200 */
[----:B------:R-:W-:-:S05]  /*0430*/  FFMA R0, RZ, R27, R3 ;  /* 0x0000001bff007223 */ /* 0x000fca0000000003 */
[----:B------:R-:W-:-:S13]  /*0440*/  FSETP.GT.AND P0, PT, |R0|, 1.469367938527859385e-39, PT ;  /* 0x001000000000780b */ /* 0x000fda0003f04200 */
[----:B------:R-:W-:Y:S05]  /*0450*/  @P0 BRA P1, `(.L_x_13) ;  /* 0x0000000000180947 */ /* 0x000fea0000800000 */
[----:B------:R-:W-:Y:S01]  /*0460*/  IMAD.MOV.U32 R12, RZ, RZ, R26 ;  /* 0x000000ffff0c7224 */ /* 0x000fe200078e001a */
[----:B------:R-:W-:Y:S01]  /*0470*/  MOV R0, 0x4a0 ;  /* 0x000004a000007802 */ /* 0x000fe20000000f00 */
[----:B------:R-:W-:-:S07]  /*0480*/  IMAD.MOV.U32 R13, RZ, RZ, R27 ;  /* 0x000000ffff0d7224 */ /* 0x000fce00078e001b */
[----:B------:R-:W-:Y:S05]  /*0490*/  CALL.REL.NOINC `($__internal_1_$__cuda_sm20_div_rn_f64_full) ;  /* 0x0000000800fc7944 */ /* 0x000fea0003c00000 */
[----:B------:R-:W-:Y:S02]  /*04a0*/  IMAD.MOV.U32 R2, RZ, RZ, R4 ;  /* 0x000000ffff027224 */ /* 0x000fe400078e0004 */
[----:B------:R-:W-:-:S07]  /*04b0*/  IMAD.MOV.U32 R3, RZ, RZ, R5 ;  /* 0x000000ffff037224 */ /* 0x000fce00078e0005 */
.L_x_13:
[----:B------:R-:W-:Y:S05]  /*04c0*/  BSYNC.RECONVERGENT B0 ;  /* 0x0000000000007941 */ /* 0x000fea0003800200 */
.L_x_12:
[----:B------:R-:W0:Y:S01]  /*04d0*/  MUFU.RCP64H R5, R27 ;  /* 0x0000001b00057308 */ /* 0x000e220000001800 */
[----:B------:R-:W-:Y:S01]  /*04e0*/  IMAD.MOV.U32 R4, RZ, RZ, 0x1 ;  /* 0x00000001ff047424 */ /* 0x000fe200078e00ff */
[----:B------:R-:W-:Y:S01]  /*04f0*/  DMUL R18, R30, R18 ;  /* 0x000000121e127228 */ /* 0x000fe20000000000 */
[----:B------:R-:W-:Y:S07]  /*0500*/  BSSY.RECONVERGENT B0, `(.L_x_14) ;  /* 0x0000012000007945 */ /* 0x000fee0003800200 */
[----:B------:R-:W-:-:S02]  /*0510*/  DFMA R14, R24, R20, -R18 ;  /* 0x00000014180e722b */ /* 0x000fc40000000812 */
[----:B0-----:R-:W-:-:S08]  /*0520*/  DFMA R6, -R26, R4, 1 ;  /* 0x3ff000001a06742b */ /* 0x001fd00000000104 */
[----:B------:R-:W-:Y:S01]  /*0530*/  FSETP.GEU.AND P1, PT, |R15|, 6.5827683646048100446e-37, PT ;  /* 0x036000000f00780b */ /* 0x000fe20003f2e200 */
[----:B------:R-:W-:-:S08]  /*0540*/  DFMA R6, R6, R6, R6 ;  /* 0x000000060606722b */ /* 0x000fd00000000006 */
        /* <DEDUP_REMOVED lines=9> */
[----:B------:R-:W-:Y:S01]  /*05e0*/  IMAD.MOV.U32 R12, RZ, RZ, R26 ;  /* 0x000000ffff0c7224 */ /* 0x000fe200078e001a */
[----:B------:R-:W-:Y:S01]  /*05f0*/  MOV R0, 0x620 ;  /* 0x0000062000007802 */ /* 0x000fe20000000f00 */
[----:B------:R-:W-:-:S07]  /*0600*/  IMAD.MOV.U32 R13, RZ, RZ, R27 ;  /* 0x000000ffff0d7224 */ /* 0x000fce00078e001b */
[----:B------:R-:W-:Y:S05]  /*0610*/  CALL.REL.NOINC `($__internal_1_$__cuda_sm20_div_rn_f64_full) ;  /* 0x00000008009c7944 */ /* 0x000fea0003c00000 */
.L_x_15:
[----:B------:R-:W-:Y:S05]  /*0620*/  BSYNC.RECONVERGENT B0 ;  /* 0x0000000000007941 */ /* 0x000fea0003800200 */
.L_x_14:
[----:B------:R-:W-:Y:S04]  /*0630*/  STG.E.64 desc[UR8][R32.64+-0x8], R2 ;  /* 0xfffff80220007986 */ /* 0x000fe8000c101b08 */
[----:B------:R-:W-:Y:S01]  /*0640*/  STG.E.64 desc[UR8][R22.64+-0x8], R4 ;  /* 0xfffff80416007986 */ /* 0x000fe2000c101b08 */
[----:B------:R-:W-:Y:S05]  /*0650*/  EXIT ;  /* 0x000000000000794d */ /* 0x000fea0003800000 */
.L_x_11:
[----:B------:R-:W-:-:S06]  /*0660*/  UIADD3 UR4, UPT, UPT, UR6, -0x1, URZ ;  /* 0xffffffff06047890 */ /* 0x000fcc000fffe0ff */
[----:B------:R-:W-:-:S13]  /*0670*/  ISETP.NE.AND P0, PT, R22, UR4, PT ;  /* 0x0000000416007c0c */ /* 0x000fda000bf05270 */
[----:B------:R-:W-:Y:S05]  /*0680*/  @P0 BRA `(.L_x_16) ;  /* 0x0000000000f00947 */ /* 0x000fea0003800000 */
[----:B------:R-:W0:Y:S01]  /*0690*/  LDC.64 R12, c[0x0][0x388] ;  /* 0x0000e200ff0c7b82 */ /* 0x000e220000000a00 */
[----:B------:R-:W-:Y:S01]  /*06a0*/  LEA.HI R2, R7, R7, RZ, 0x1 ;  /* 0x0000000707027211 */ /* 0x000fe200078f08ff */
[----:B------:R-:W1:Y:S03]  /*06b0*/  LDCU.64 UR4, c[0x0][0x380] ;  /* 0x00007000ff0477ac */ /* 0x000e660008000a00 */
[----:B------:R-:W-:-:S05]  /*06c0*/  SHF.R.S32.HI R3, RZ, 0x1, R2 ;  /* 0x00000001ff037819 */ /* 0x000fca0000011402 */
[----:B------:R-:W-:-:S04]  /*06d0*/  IMAD.IADD R2, R22, 0x1, -R3 ;  /* 0x0000000116027824 */ /* 0x000fc800078e0a03 */
[----:B0-----:R-:W-:-:S06]  /*06e0*/  IMAD.WIDE R12, R2, 0x8, R12 ;  /* 0x00000008020c7825 */ /* 0x001fcc00078e020c */
[----:B------:R-:W2:Y:S01]  /*06f0*/  LDG.E.64 R12, desc[UR8][R12.64] ;  /* 0x000000080c0c7981 */ /* 0x000ea2000c1e1b00 */
[----:B------:R-:W-:Y:S02]  /*0700*/  IADD3 R18, P0, PT, R0, R7, RZ ;  /* 0x0000000700127210 */ /* 0x000fe40007f1e0ff */
[----:B------:R-:W-:-:S03]  /*0710*/  SHF.R.S32.HI R3, RZ, 0x1f, R7 ;  /* 0x0000001fff037819 */ /* 0x000fc60000011407 */
[----:B------:R-:W-:Y:S01]  /*0720*/  IMAD.SHL.U32 R19, R18, 0x8, RZ ;  /* 0x0000000812137824 */ /* 0x000fe200078e00ff */
[----:B------:R-:W-:-:S04]  /*0730*/  LEA.HI.X.SX32 R3, R0, R3, 0x1, P0 ;  /* 0x0000000300037211 */ /* 0x000fc800000f0eff */
[----:B------:R-:W-:Y:S02]  /*0740*/  SHF.L.U64.HI R20, R18, 0x3, R3 ;  /* 0x0000000312147819 */ /* 0x000fe40000010203 */
[----:B-1----:R-:W-:-:S04]  /*0750*/  IADD3 R22, P0, PT, R19, UR4, RZ ;  /* 0x0000000413167c10 */ /* 0x002fc8000ff1e0ff */
[----:B------:R-:W-:-:S05]  /*0760*/  IADD3.X R23, PT, PT, R20, UR5, RZ, P0, !PT ;  /* 0x0000000514177c10 */ /* 0x000fca00087fe4ff */
[----:B------:R-:W3:Y:S01]  /*0770*/  LDG.E.64 R14, desc[UR8][R22.64+-0x8] ;  /* 0xfffff808160e7981 */ /* 0x000ee2000c1e1b00 */
[----:B------:R-:W-:Y:S01]  /*0780*/  IMAD.MOV.U32 R4, RZ, RZ, 0x1 ;  /* 0x00000001ff047424 */ /* 0x000fe200078e00ff */
[----:B------:R-:W-:Y:S01]  /*0790*/  BSSY.RECONVERGENT B0, `(.L_x_17) ;  /* 0x0000010000007945 */ /* 0x000fe20003800200 */
[----:B--2---:R-:W0:Y:S04]  /*07a0*/  MUFU.RCP64H R5, R13 ;  /* 0x0000000d00057308 */ /* 0x004e280000001800 */
[----:B0-----:R-:W-:Y:S01]  /*07b0*/  DFMA R6, -R12, R4, 1 ;  /* 0x3ff000000c06742b */ /* 0x001fe20000000104 */
[----:B---3--:R-:W-:-:S07]  /*07c0*/  FSETP.GEU.AND P1, PT, |R15|, 6.5827683646048100446e-37, PT ;  /* 0x036000000f00780b */ /* 0x008fce0003f2e200 */
        /* <DEDUP_REMOVED lines=11> */
[----:B------:R-:W-:Y:S05]  /*0880*/  CALL.REL.NOINC `($__internal_1_$__cuda_sm20_div_rn_f64_full) ;  /* 0x0000000800007944 */ /* 0x000fea0003c00000 */
.L_x_18:
[----:B------:R-:W-:Y:S05]  /*0890*/  BSYNC.RECONVERGENT B0 ;  /* 0x0000000000007941 */ /* 0x000fea0003800200 */
.L_x_17:
[----:B------:R-:W0:Y:S01]  /*08a0*/  LDC.64 R10, c[0x0][0x380] ;  /* 0x0000e000ff0a7b82 */ /* 0x000e220000000a00 */
[----:B------:R-:W1:Y:S07]  /*08b0*/  LDCU.64 UR4, c[0x0][0x388] ;  /* 0x00007100ff0477ac */ /* 0x000e6e0008000a00 */
[----:B------:R-:W2:Y:S01]  /*08c0*/  LDC.64 R16, c[0x0][0x390] ;  /* 0x0000e400ff107b82 */ /* 0x000ea20000000a00 */
[----:B0-----:R-:W-:-:S06]  /*08d0*/  IMAD.WIDE R10, R2, 0x8, R10 ;  /* 0x00000008020a7825 */ /* 0x001fcc00078e020a */
[----:B------:R-:W3:Y:S01]  /*08e0*/  LDG.E.64 R10, desc[UR8][R10.64] ;  /* 0x000000080a0a7981 */ /* 0x000ee2000c1e1b00 */
[----:B-1----:R-:W-:Y:S01]  /*08f0*/  IADD3 R6, P0, PT, R19, UR4, RZ ;  /* 0x0000000413067c10 */ /* 0x002fe2000ff1e0ff */
[----:B--2---:R-:W-:-:S03]  /*0900*/  IMAD.WIDE R16, R2, 0x8, R16 ;  /* 0x0000000802107825 */ /* 0x004fc600078e0210 */
[----:B------:R-:W-:Y:S01]  /*0910*/  IADD3.X R7, PT, PT, R20, UR5, RZ, P0, !PT ;  /* 0x0000000514077c10 */ /* 0x000fe200087fe4ff */
[----:B------:R-:W0:Y:S01]  /*0920*/  LDCU.64 UR4, c[0x0][0x398] ;  /* 0x00007300ff0477ac */ /* 0x000e220008000a00 */
[----:B---3--:R-:W-:Y:S01]  /*0930*/  DMUL R12, R10, -R4 ;  /* 0x800000040a0c7228 */ /* 0x008fe20000000000 */
[----:B------:R-:W1:Y:S06]  /*0940*/  LDC.64 R10, c[0x0][0x398] ;  /* 0x0000e600ff0a7b82 */ /* 0x000e6c0000000a00 */
[----:B------:R-:W-:Y:S04]  /*0950*/  STG.E.64 desc[UR8][R22.64+-0x8], R12 ;  /* 0xfffff80c16007986 */ /* 0x000fe8000c101b08 */
[----:B------:R-:W2:Y:S04]  /*0960*/  LDG.E.64 R14, desc[UR8][R6.64+-0x8] ;  /* 0xfffff808060e7981 */ /* 0x000ea8000c1e1b00 */
[----:B------:R-:W2:Y:S01]  /*0970*/  LDG.E.64 R16, desc[UR8][R16.64] ;  /* 0x0000000810107981 */ /* 0x000ea2000c1e1b00 */
[----:B------:R-:W-:-:S04]  /*0980*/  IADD3 R18, P0, PT, R9, R18, RZ ;  /* 0x0000001209127210 */ /* 0x000fc80007f1e0ff */
[C---:B------:R-:W-:Y:S01]  /*0990*/  LEA.HI.X.SX32 R19, R9.reuse, R3, 0x1, P0 ;  /* 0x0000000309137211 */ /* 0x040fe200000f0eff */
[----:B------:R-:W-:Y:S01]  /*09a0*/  IMAD.IADD R3, R9, 0x1, R2 ;  /* 0x0000000109037824 */ /* 0x000fe200078e0202 */
[----:B0-----:R-:W-:-:S03]  /*09b0*/  LEA R8, P0, R18, UR4, 0x3 ;  /* 0x0000000412087c11 */ /* 0x001fc6000f8018ff */
[----:B-1----:R-:W-:Y:S01]  /*09c0*/  IMAD.WIDE R10, R3, 0x8, R10 ;  /* 0x00000008030a7825 */ /* 0x002fe200078e020a */
[----:B------:R-:W-:Y:S01]  /*09d0*/  LEA.HI.X R9, R18, UR5, R19, 0x3, P0 ;  /* 0x0000000512097c11 */ /* 0x000fe200080f1c13 */
[----:B--2---:R-:W-:-:S07]  /*09e0*/  DFMA R14, R16, -R4, R14 ;  /* 0x80000004100e722b */ /* 0x004fce000000000e */
[----:B------:R-:W-:Y:S04]  /*09f0*/  STG.E.64 desc[UR8][R6.64+-0x8], R14 ;  /* 0xfffff80e06007986 */ /* 0x000fe8000c101b08 */
[----:B------:R-:W2:Y:S04]  /*0a00*/  LDG.E.64 R2, desc[UR8][R8.64+-0x8] ;  /* 0xfffff80808027981 */ /* 0x000ea8000c1e1b00 */
[----:B------:R-:W2:Y:S02]  /*0a10*/  LDG.E.64 R10, desc[UR8][R10.64] ;  /* 0x000000080a0a7981 */ /* 0x000ea4000c1e1b00 */
[----:B--2---:R-:W-:-:S07]  /*0a20*/  DFMA R2, R10, -R4, R2 ;  /* 0x800000040a02722b */ /* 0x004fce0000000002 */
[----:B------:R-:W-:Y:S01]  /*0a30*/  STG.E.64 desc[UR8][R8.64+-0x8], R2 ;  /* 0xfffff80208007986 */ /* 0x000fe2000c101b08 */
[----:B------:R-:W-:Y:S05]  /*0a40*/  EXIT ;  /* 0x000000000000794d */ /* 0x000fea0003800000 */
.L_x_16:
        /* <DEDUP_REMOVED lines=32> */
[----:B------:R-:W-:Y:S02]  /*0c50*/  IMAD.MOV.U32 R2, RZ, RZ, R4 ;  /* 0x000000ffff027224 */ /* 0x000fe400078e0004 */
[----:B------:R-:W-:-:S07]  /*0c60*/  IMAD.MOV.U32 R3, RZ, RZ, R5 ;  /* 0x000000ffff037224 */ /* 0x000fce00078e0005 */
.L_x_20:
[----:B------:R-:W-:Y:S05]  /*0c70*/  BSYNC.RECONVERGENT B0 ;  /* 0x0000000000007941 */ /* 0x000fea0003800200 */
.L_x_19:
[----:B------:R-:W0:Y:S01]  /*0c80*/  LDCU.64 UR4, c[0x0][0x388] ;  /* 0x00007100ff0477ac */ /* 0x000e220008000a00 */
[----:B------:R-:W-:-:S04]  /*0c90*/  IADD3 R0, P0, PT, R23, R24, RZ ;  /* 0x0000001817007210 */ /* 0x000fc80007f1e0ff */
[----:B------:R-:W-:Y:S02]  /*0ca0*/  LEA.HI.X.SX32 R5, R23, R26, 0x1, P0 ;  /* 0x0000001a17057211 */ /* 0x000fe400000f0eff */
[----:B0-----:R-:W-:-:S04]  /*0cb0*/  LEA R12, P0, R0, UR4, 0x3 ;  /* 0x00000004000c7c11 */ /* 0x001fc8000f8018ff */
[----:B------:R-:W-:Y:S01]  /*0cc0*/  LEA.HI.X R13, R0, UR5, R5, 0x3, P0 ;  /* 0x00000005000d7c11 */ /* 0x000fe200080f1c05 */
[----:B------:R-:W0:Y:S05]  /*0cd0*/  LDCU.64 UR4, c[0x0][0x390] ;  /* 0x00007200ff0477ac */ /* 0x000e2a0008000a00 */
[----:B------:R-:W2:Y:S01]  /*0ce0*/  LDG.E.64 R12, desc[UR8][R12.64+-0x8] ;  /* 0xfffff8080c0c7981 */ /* 0x000ea2000c1e1b00 */
[----:B0-----:R-:W-:-:S04]  /*0cf0*/  IADD3 R20, P0, PT, R25, UR4, RZ ;  /* 0x0000000419147c10 */ /* 0x001fc8000ff1e0ff */
        /* <DEDUP_REMOVED lines=19> */
.L_x_22:
[----:B------:R-:W-:Y:S05]  /*0e30*/  BSYNC.RECONVERGENT B0 ;  /* 0x0000000000007941 */ /* 0x000fea0003800200 */
.L_x_21:
[----:B------:R-:W0:Y:S01]  /*0e40*/  LDC.64 R6, c[0x0][0x380] ;  /* 0x0000e000ff067b82 */ /* 0x000e220000000a00 */
[----:B------:R-:W1:Y:S07]  /*0e50*/  LDCU.64 UR4, c[0x0][0x388] ;  /* 0x00007100ff0477ac */ /* 0x000e6e0008000a00 */
[----:B------:R-:W2:Y:S01]  /*0e60*/  LDC.64 R12, c[0x0][0x390] ;  /* 0x0000e400ff0c7b82 */ /* 0x000ea20000000a00 */
[----:B0-----:R-:W-:-:S05]  /*0e70*/  IMAD.WIDE R28, R22, 0x8, R6 ;  /* 0x00000008161c7825 */ /* 0x001fca00078e0206 */
[----:B------:R-:W3:Y:S01]  /*0e80*/  LDG.E.64 R10, desc[UR8][R28.64] ;  /* 0x000000081c0a7981 */ /* 0x000ee2000c1e1b00 */
[----:B-1----:R-:W-:Y:S01]  /*0e90*/  IADD3 R6, P0, PT, R25, UR4, RZ ;  /* 0x0000000419067c10 */ /* 0x002fe2000ff1e0ff */
[----:B--2---:R-:W-:-:S03]  /*0ea0*/  IMAD.WIDE R30, R22, 0x8, R12 ;  /* 0x00000008161e7825 */ /* 0x004fc600078e020c */
[----:B------:R-:W-:Y:S01]  /*0eb0*/  IADD3.X R7, PT, PT, R27, UR5, RZ, P0, !PT ;  /* 0x000000051b077c10 */ /* 0x000fe200087fe4ff */
[----:B------:R-:W0:Y:S01]  /*0ec0*/  LDCU.64 UR4, c[0x0][0x398] ;  /* 0x00007300ff0477ac */ /* 0x000e220008000a00 */
[----:B------:R-:W-:Y:S01]  /*0ed0*/  IMAD.WIDE R16, R23, 0x8, R18 ;  /* 0x0000000817107825 */ /* 0x000fe200078e0212 */
[----:B---3--:R-:W-:-:S07]  /*0ee0*/  DMUL R10, R10, -R2 ;  /* 0x800000020a0a7228 */ /* 0x008fce0000000000 */
[----:B------:R1:W-:Y:S04]  /*0ef0*/  STG.E.64 desc[UR8][R18.64+-0x8], R10 ;  /* 0xfffff80a12007986 */ /* 0x0003e8000c101b08 */
[----:B------:R-:W2:Y:S04]  /*0f00*/  LDG.E.64 R12, desc[UR8][R6.64+-0x8] ;  /* 0xfffff808060c7981 */ /* 0x000ea8000c1e1b00 */
[----:B------:R-:W2:Y:S04]  /*0f10*/  LDG.E.64 R14, desc[UR8][R30.64] ;  /* 0x000000081e0e7981 */ /* 0x000ea8000c1e1b00 */
[----:B------:R-:W3:Y:S01]  /*0f20*/  LDG.E.64 R16, desc[UR8][R16.64+-0x8] ;  /* 0xfffff80810107981 */ /* 0x000ee2000c1e1b00 */
[----:B-1----:R-:W1:Y:S01]  /*0f30*/  LDC.64 R18, c[0x0][0x398] ;  /* 0x0000e600ff127b82 */ /* 0x002e620000000a00 */
[----:B--2---:R-:W-:Y:S01]  /*0f40*/  DFMA R12, R14, -R2, R12 ;  /* 0x800000020e0c722b */ /* 0x004fe2000000000c */
[----:B------:R-:W-:-:S07]  /*0f50*/  IMAD.WIDE R14, R23, 0x8, R20 ;  /* 0x00000008170e7825 */ /* 0x000fce00078e0214 */
[----:B---3--:R-:W-:-:S07]  /*0f60*/  DFMA R12, R16, -R4, R12 ;  /* 0x80000004100c722b */ /* 0x008fce000000000c */
[----:B------:R2:W-:Y:S04]  /*0f70*/  STG.E.64 desc[UR8][R6.64+-0x8], R12 ;  /* 0xfffff80c06007986 */ /* 0x0005e8000c101b08 */
[----:B------:R-:W3:Y:S01]  /*0f80*/  LDG.E.64 R14, desc[UR8][R14.64+-0x8] ;  /* 0xfffff8080e0e7981 */ /* 0x000ee2000c1e1b00 */
[C---:B------:R-:W-:Y:S01]  /*0f90*/  IADD3 R24, P0, PT, R9.reuse, R24, RZ ;  /* 0x0000001809187210 */ /* 0x040fe20007f1e0ff */
[----:B------:R-:W-:-:S03]  /*0fa0*/  IMAD.IADD R17, R9, 0x1, R22 ;  /* 0x0000000109117824 */ /* 0x000fc600078e0216 */
[----:B------:R-:W-:Y:S01]  /*0fb0*/  LEA.HI.X.SX32 R25, R9, R26, 0x1, P0 ;  /* 0x0000001a09197211 */ /* 0x000fe200000f0eff */
[----:B-1----:R-:W-:Y:S01]  /*0fc0*/  IMAD.WIDE R18, R17, 0x8, R18 ;  /* 0x0000000811127825 */ /* 0x002fe200078e0212 */
[----:B0-----:R-:W-:-:S04]  /*0fd0*/  LEA R8, P0, R24, UR4, 0x3 ;  /* 0x0000000418087c11 */ /* 0x001fc8000f8018ff */
[----:B------:R-:W-:Y:S01]  /*0fe0*/  LEA.HI.X R9, R24, UR5, R25, 0x3, P0 ;  /* 0x0000000518097c11 */ /* 0x000fe200080f1c19 */
[----:B---3--:R-:W-:Y:S02]  /*0ff0*/  DMUL R10, R14, -R4 ;  /* 0x800000040e0a7228 */ /* 0x008fe40000000000 */
[----:B------:R-:W-:-:S05]  /*1000*/  IMAD.WIDE R14, R23, 0x8, R8 ;  /* 0x00000008170e7825 */ /* 0x000fca00078e0208 */
[----:B------:R-:W-:Y:S04]  /*1010*/  STG.E.64 desc[UR8][R20.64+-0x8], R10 ;  /* 0xfffff80a14007986 */ /* 0x000fe8000c101b08 */
[----:B--2---:R-:W2:Y:S04]  /*1020*/  LDG.E.64 R6, desc[UR8][R8.64+-0x8] ;  /* 0xfffff80808067981 */ /* 0x004ea8000c1e1b00 */
[----:B------:R-:W2:Y:S04]  /*1030*/  LDG.E.64 R12, desc[UR8][R18.64] ;  /* 0x00000008120c7981 */ /* 0x000ea8000c1e1b00 */
[----:B------:R-:W3:Y:S01]  /*1040*/  LDG.E.64 R14, desc[UR8][R14.64+-0x8] ;  /* 0xfffff8080e0e7981 */ /* 0x000ee2000c1e1b00 */
[----:B--2---:R-:W-:-:S08]  /*1050*/  DFMA R6, R12, -R2, R6 ;  /* 0x800000020c06722b */ /* 0x004fd00000000006 */
[----:B---3--:R-:W-:-:S07]  /*1060*/  DFMA R6, R14, -R4, R6 ;  /* 0x800000040e06722b */ /* 0x008fce0000000006 */
[----:B------:R-:W-:Y:S01]  /*1070*/  STG.E.64 desc[UR8][R8.64+-0x8], R6 ;  /* 0xfffff80608007986 */ /* 0x000fe2000c101b08 */
[----:B------:R-:W-:Y:S05]  /*1080*/  EXIT ;  /* 0x000000000000794d */ /* 0x000fea0003800000 */
        .weak           $__internal_1_$__cuda_sm20_div_rn_f64_full
        .type           $__internal_1_$__cuda_sm20_div_rn_f64_full,@function
        .size           $__internal_1_$__cuda_sm20_div_rn_f64_full,(.L_x_30 - $__internal_1_$__cuda_sm20_div_rn_f64_full)
$__internal_1_$__cuda_sm20_div_rn_f64_full:
        /* <DEDUP_REMOVED lines=15> */
[----:B------:R-:W-:Y:S01]  /*1180*/  IMAD.MOV.U32 R5, RZ, RZ, 0x1ca00000 ;  /* 0x1ca00000ff057424 */ /* 0x000fe200078e00ff */
[----:B------:R-:W-:-:S04]  /*1190*/  @!P0 LOP3.LUT R7, R11, 0x7ff00000, RZ, 0xc0, !PT ;  /* 0x7ff000000b078812 */ /* 0x000fc800078ec0ff */
[----:B------:R-:W-:-:S04]  /*11a0*/  @!P2 SEL R29, R5, 0x63400000, !P3 ;  /* 0x63400000051da807 */ /* 0x000fc80005800000 */
[----:B------:R-:W-:-:S04]  /*11b0*/  @!P2 LOP3.LUT R6, R29, 0x80000000, R15, 0xf8, !PT ;  /* 0x800000001d06a812 */ /* 0x000fc800078ef80f */
[----:B------:R-:W-:Y:S01]  /*11c0*/  @!P2 LOP3.LUT R37, R6, 0x100000, RZ, 0xfc, !PT ;  /* 0x001000000625a812 */ /* 0x000fe200078efcff */
[----:B0-----:R-:W-:Y:S01]  /*11d0*/  DFMA R34, R16, -R10, 1 ;  /* 0x3ff000001022742b */ /* 0x001fe2000000080a */
[----:B------:R-:W-:-:S07]  /*11e0*/  IMAD.MOV.U32 R6, RZ, RZ, R4 ;  /* 0x000000ffff067224 */ /* 0x000fce00078e0004 */
[----:B------:R-:W-:-:S08]  /*11f0*/  DFMA R34, R34, R34, R34 ;  /* 0x000000222222722b */ /* 0x000fd00000000022 */
[----:B------:R-:W-:Y:S01]  /*1200*/  DFMA R34, R16, R34, R16 ;  /* 0x000000221022722b */ /* 0x000fe20000000010 */
[----:B------:R-:W-:Y:S01]  /*1210*/  SEL R17, R5, 0x63400000, !P1 ;  /* 0x6340000005117807 */ /* 0x000fe20004800000 */
[----:B------:R-:W-:-:S03]  /*1220*/  IMAD.MOV.U32 R16, RZ, RZ, R14 ;  /* 0x000000ffff107224 */ /* 0x000fc600078e000e */
[----:B------:R-:W-:-:S03]  /*1230*/  LOP3.LUT R17, R17, 0x800fffff, R15, 0xf8, !PT ;  /* 0x800fffff11117812 */ /* 0x000fc600078ef80f */
[----:B------:R-:W-:-:S03]  /*1240*/  DFMA R28, R34, -R10, 1 ;  /* 0x3ff00000221c742b */ /* 0x000fc6000000080a */
[----:B------:R-:W-:-:S05]  /*1250*/  @!P2 DFMA R16, R16, 2, -R36 ;  /* 0x400000001010a82b */ /* 0x000fca0000000824 */
[----:B------:R-:W-:-:S05]  /*1260*/  DFMA R34, R34, R28, R34 ;  /* 0x0000001c2222722b */ /* 0x000fca0000000022 */
[----:B------:R-:W-:-:S03]  /*1270*/  @!P2 LOP3.LUT R6, R17, 0x7ff00000, RZ, 0xc0, !PT ;  /* 0x7ff000001106a812 */ /* 0x000fc600078ec0ff */
[----:B------:R-:W-:Y:S02]  /*1280*/  DMUL R28, R34, R16 ;  /* 0x00000010221c7228 */ /* 0x000fe40000000000 */
[----:B------:R-:W-:-:S05]  /*1290*/  VIADD R8, R6, 0xffffffff ;  /* 0xffffffff06087836 */ /* 0x000fca0000000000 */
[----:B------:R-:W-:Y:S01]  /*12a0*/  ISETP.GT.U32.AND P0, PT, R8, 0x7feffffe, PT ;  /* 0x7feffffe0800780c */ /* 0x000fe20003f04070 */
[----:B------:R-:W-:Y:S01]  /*12b0*/  VIADD R8, R7, 0xffffffff ;  /* 0xffffffff07087836 */ /* 0x000fe20000000000 */
[----:B------:R-:W-:-:S04]  /*12c0*/  DFMA R36, R28, -R10, R16 ;  /* 0x8000000a1c24722b */ /* 0x000fc80000000010 */
[----:B------:R-:W-:-:S04]  /*12d0*/  ISETP.GT.U32.OR P0, PT, R8, 0x7feffffe, P0 ;  /* 0x7feffffe0800780c */ /* 0x000fc80000704470 */
[----:B------:R-:W-:-:S09]  /*12e0*/  DFMA R28, R34, R36, R28 ;  /* 0x00000024221c722b */ /* 0x000fd2000000001c */
        /* <DEDUP_REMOVED lines=12> */
[----:B------:R-:W-:-:S06]  /*13b0*/  DFMA R10, R28, -R10, R16 ;  /* 0x8000000a1c0a722b */ /* 0x000fcc0000000010 */
[----:B------:R-:W-:-:S04]  /*13c0*/  IMAD.MOV.U32 R10, RZ, RZ, RZ ;  /* 0x000000ffff0a7224 */ /* 0x000fc800078e00ff */
[C---:B------:R-:W-:Y:S02]  /*13d0*/  FSETP.NEU.AND P0, PT, R11.reuse, RZ, PT ;  /* 0x000000ff0b00720b */ /* 0x040fe40003f0d000 */
[----:B------:R-:W-:-:S04]  /*13e0*/  LOP3.LUT R12, R11, 0x80000000, R13, 0x48, !PT ;  /* 0x800000000b0c7812 */ /* 0x000fc800078e480d */
[----:B------:R-:W-:-:S07]  /*13f0*/  LOP3.LUT R11, R12, R7, RZ, 0xfc, !PT ;  /* 0x000000070c0b7212 */ /* 0x000fce00078efcff */
[----:B------:R-:W-:Y:S05]  /*1400*/  @!P0 BRA `(.L_x_25) ;  /* 0x0000000000888947 */ /* 0x000fea0003800000 */
[----:B------:R-:W-:Y:S01]  /*1410*/  IMAD.MOV R7, RZ, RZ, -R5 ;  /* 0x000000ffff077224 */ /* 0x000fe200078e0a05 */
[----:B------:R-:W-:Y:S01]  /*1420*/  IADD3 R5, PT, PT, -R5, -0x43300000, RZ ;  /* 0xbcd0000005057810 */ /* 0x000fe20007ffe1ff */
[----:B------:R-:W-:-:S06]  /*1430*/  IMAD.MOV.U32 R6, RZ, RZ, RZ ;  /* 0x000000ffff067224 */ /* 0x000fcc00078e00ff */
[----:B------:R-:W-:Y:S02]  /*1440*/  DFMA R6, R34, -R6, R28 ;  /* 0x800000062206722b */ /* 0x000fe4000000001c */
[----:B------:R-:W-:-:S08]  /*1450*/  DMUL.RP R28, R28, R10 ;  /* 0x0000000a1c1c7228 */ /* 0x000fd00000008000 */
[----:B------:R-:W-:Y:S02]  /*1460*/  FSETP.NEU.AND P0, PT, |R7|, R5, PT ;  /* 0x000000050700720b */ /* 0x000fe40003f0d200 */
[----:B------:R-:W-:Y:S02]  /*1470*/  LOP3.LUT R12, R29, R12, RZ, 0x3c, !PT ;  /* 0x0000000c1d0c7212 */ /* 0x000fe400078e3cff */
[----:B------:R-:W-:Y:S02]  /*1480*/  FSEL R4, R28, R34, !P0 ;  /* 0x000000221c047208 */ /* 0x000fe40004000000 */
[----:B------:R-:W-:-:S03]  /*1490*/  FSEL R35, R12, R35, !P0 ;  /* 0x000000230c237208 */ /* 0x000fc60004000000 */
[----:B------:R-:W-:Y:S01]  /*14a0*/  IMAD.MOV.U32 R34, RZ, RZ, R4 ;  /* 0x000000ffff227224 */ /* 0x000fe200078e0004 */
[----:B------:R-:W-:Y:S06]  /*14b0*/  BRA `(.L_x_25) ;  /* 0x00000000005c7947 */ /* 0x000fec0003800000 */
.L_x_24:
        /* <DEDUP_REMOVED lines=16> */
.L_x_27:
[----:B------:R-:W-:Y:S01]  /*15c0*/  LOP3.LUT R5, R13, 0x80000, RZ, 0xfc, !PT ;  /* 0x000800000d057812 */ /* 0x000fe200078efcff */
[----:B------:R-:W-:-:S04]  /*15d0*/  IMAD.MOV.U32 R34, RZ, RZ, R12 ;  /* 0x000000ffff227224 */ /* 0x000fc800078e000c */
[----:B------:R-:W-:Y:S01]  /*15e0*/  IMAD.MOV.U32 R35, RZ, RZ, R5 ;  /* 0x000000ffff237224 */ /* 0x000fe200078e0005 */
[----:B------:R-:W-:Y:S06]  /*15f0*/  BRA `(.L_x_25) ;  /* 0x00000000000c7947 */ /* 0x000fec0003800000 */
.L_x_26:
[----:B------:R-:W-:Y:S01]  /*1600*/  LOP3.LUT R5, R15, 0x80000, RZ, 0xfc, !PT ;  /* 0x000800000f057812 */ /* 0x000fe200078efcff */
[----:B------:R-:W-:-:S04]  /*1610*/  IMAD.MOV.U32 R34, RZ, RZ, R14 ;  /* 0x000000ffff227224 */ /* 0x000fc800078e000e */
[----:B------:R-:W-:-:S07]  /*1620*/  IMAD.MOV.U32 R35, RZ, RZ, R5 ;  /* 0x000000ffff237224 */ /* 0x000fce00078e0005 */
.L_x_25:
[----:B------:R-:W-:Y:S05]  /*1630*/  BSYNC.RECONVERGENT B1 ;  /* 0x0000000000017941 */ /* 0x000fea0003800200 */
.L_x_23:
[----:B------:R-:W-:Y:S02]  /*1640*/  IMAD.MOV.U32 R6, RZ, RZ, R0 ;  /* 0x000000ffff067224 */ /* 0x000fe400078e0000 */
[----:B------:R-:W-:Y:S02]  /*1650*/  IMAD.MOV.U32 R7, RZ, RZ, 0x0 ;  /* 0x00000000ff077424 */ /* 0x000fe400078e00ff */
[----:B------:R-:W-:Y:S02]  /*1660*/  IMAD.MOV.U32 R4, RZ, RZ, R34 ;  /* 0x000000ffff047224 */ /* 0x000fe400078e0022 */
[----:B------:R-:W-:Y:S01]  /*1670*/  IMAD.MOV.U32 R5, RZ, RZ, R35 ;  /* 0x000000ffff057224 */ /* 0x000fe200078e0023 */
[----:B------:R-:W-:Y:S06]  /*1680*/  RET.REL.NODEC R6 `(_Z16forwardReductionPdS_S_S_iiii) ;  /* 0xffffffe8065c7950 */ /* 0x000fec0003c3ffff */
.L_x_28:
        /* <DEDUP_REMOVED lines=15> */
.L_x_30:


//--------------------- .nv.shared.reserved.0     --------------------------
	.section	.nv.shared.reserved.0,"aw",@nobits
	.weak		__nv_reservedSMEM_offset_0_alias
	.size		__nv_reservedSMEM_offset_0_alias, 0, 64
	.other		__nv_reservedSMEM_offset_0_alias,@"STO_CUDA_RESERVED_SHARED STV_DEFAULT"
__nv_reservedSMEM_offset_0_alias:
	.zero		0
	.zero		64


//--------------------- .nv.constant0._Z20backwardSubstitutionPdS_S_S_iiii --------------------------
	.section	.nv.constant0._Z20backwardSubstitutionPdS_S_S_iiii,"a",@progbits
	.sectionflags	@""
	.align	4
.nv.constant0._Z20backwardSubstitutionPdS_S_S_iiii:
	.zero		944


//--------------------- .nv.constant0._Z16forwardReductionPdS_S_S_iiii --------------------------
	.section	.nv.constant0._Z16forwardReductionPdS_S_S_iiii,"a",@progbits
	.sectionflags	@""
	.align	4
.nv.constant0._Z16forwardReductionPdS_S_S_iiii:
	.zero		944


//--------------------- SYMBOLS --------------------------

	.type		.nv.reservedSmem.offset0,@object
	.size		.nv.reservedSmem.offset0,0x4
